	.target	sm_90a

	.elftype	@"ET_EXEC"


//--------------------- .note.nv.tkinfo           --------------------------
	.section	.note.nv.tkinfo,"",@"SHT_NOTE"
	.sectionflags	@"SHF_NOTE_NV_TKINFO"
	.tkinfo
        /*0018*/ 	.word	0x00000002
        /*0030*/ 	.string	""
        /*0030*/ 	.string	"ptxas"
        /*0030*/ 	.string	"Cuda compilation tools, release 13.0, V13.0.88"
        /*0030*/ 	.string	"Build cuda_13.0.r13.0/compiler.36424714_0"
        /*0030*/ 	.string	"-arch sm_90a -m 64 "



//--------------------- .note.nv.cuinfo           --------------------------
	.section	.note.nv.cuinfo,"",@"SHT_NOTE"
	.sectionflags	@"SHF_NOTE_NV_CUINFO"
        /*0018*/ 	.short	0x0002
        /*001a*/ 	.short	0x005a
        /*001c*/ 	.short	0x0082
	.zero		2


//--------------------- .nv.info                  --------------------------
	.section	.nv.info,"",@"SHT_CUDA_INFO"
	.align	4


	//----- nvinfo : EIATTR_REGCOUNT
	.align		4
        /*0000*/ 	.byte	0x04, 0x2f
        /*0002*/ 	.short	(.L_15 - .L_14)
	.align		4
.L_14:
        /*0004*/ 	.word	index@(_ZN7cutlass13device_kernelINS_4gemm6kernel13GemmUniversalIN4cute5tupleIJiiiiEEENS1_10collective13CollectiveMmaINS1_34MainloopSm90TmaGmmaWarpSpecializedILi2ENS5_IJNS4_1CILi8EEENSA_ILi1EEESC_EEENS1_35KernelTmaWarpSpecializedCooperativeEEENS5_IJNSA_ILi256EEENSA_ILi128EEESH_EEENS_6half_tENS5_IJlSC_lEEESJ_SK_NS4_8TiledMMAINS4_8MMA_AtomIJNS4_4SM904GMMA26MMA_64x128x16_F32F16F16_SSILNSO_5MajorE0ELSQ_0ELNSO_7ScaleInE1ELSR_1EEEEEENS4_6LayoutINS5_IJNSA_ILi2EEESC_SC_EEENS5_IJSC_NSA_ILi0EEESX_EEEEENS5_IJNS4_10UnderscoreES10_S10_EEEEENS4_13SM90_TMA_LOADENS4_14ComposedLayoutINS4_7SwizzleILi3ELi4ELi3EEENS4_18smem_ptr_flag_bitsILi16EEENSU_INS5_IJSB_NSA_ILi64EEEEEENS5_IJS19_SC_EEEEEEEvNS4_8identityENS4_23SM90_TMA_LOAD_MULTICASTES1D_vS1E_EENS_8epilogue10collective6detail29Sm90TmaWarpSpecializedAdapterINS1I_15DefaultEpilogueISJ_SK_SK_NS1H_6thread17LinearCombinationISJ_Li1EffLNS1M_9ScaleType4KindE0ELNS_15FloatRoundStyleE2ESJ_EENS1_15EpilogueDefaultEEEEEvvEEEEvNT_6ParamsE)
        /*0008*/ 	.word	0x000000a8


	//----- nvinfo : EIATTR_FRAME_SIZE
	.align		4
.L_15:
        /*000c*/ 	.byte	0x04, 0x11
        /*000e*/ 	.short	(.L_17 - .L_16)
	.align		4
.L_16:
        /*0010*/ 	.word	index@(_ZN7cutlass13device_kernelINS_4gemm6kernel13GemmUniversalIN4cute5tupleIJiiiiEEENS1_10collective13CollectiveMmaINS1_34MainloopSm90TmaGmmaWarpSpecializedILi2ENS5_IJNS4_1CILi8EEENSA_ILi1EEESC_EEENS1_35KernelTmaWarpSpecializedCooperativeEEENS5_IJNSA_ILi256EEENSA_ILi128EEESH_EEENS_6half_tENS5_IJlSC_lEEESJ_SK_NS4_8TiledMMAINS4_8MMA_AtomIJNS4_4SM904GMMA26MMA_64x128x16_F32F16F16_SSILNSO_5MajorE0ELSQ_0ELNSO_7ScaleInE1ELSR_1EEEEEENS4_6LayoutINS5_IJNSA_ILi2EEESC_SC_EEENS5_IJSC_NSA_ILi0EEESX_EEEEENS5_IJNS4_10UnderscoreES10_S10_EEEEENS4_13SM90_TMA_LOADENS4_14ComposedLayoutINS4_7SwizzleILi3ELi4ELi3EEENS4_18smem_ptr_flag_bitsILi16EEENSU_INS5_IJSB_NSA_ILi64EEEEEENS5_IJS19_SC_EEEEEEEvNS4_8identityENS4_23SM90_TMA_LOAD_MULTICASTES1D_vS1E_EENS_8epilogue10collective6detail29Sm90TmaWarpSpecializedAdapterINS1I_15DefaultEpilogueISJ_SK_SK_NS1H_6thread17LinearCombinationISJ_Li1EffLNS1M_9ScaleType4KindE0ELNS_15FloatRoundStyleE2ESJ_EENS1_15EpilogueDefaultEEEEEvvEEEEvNT_6ParamsE)
        /*0014*/ 	.word	0x00000000


	//----- nvinfo : EIATTR_MIN_STACK_SIZE
	.align		4
.L_17:
        /*0018*/ 	.byte	0x04, 0x12
        /*001a*/ 	.short	(.L_19 - .L_18)
	.align		4
.L_18:
        /*001c*/ 	.word	index@(_ZN7cutlass13device_kernelINS_4gemm6kernel13GemmUniversalIN4cute5tupleIJiiiiEEENS1_10collective13CollectiveMmaINS1_34MainloopSm90TmaGmmaWarpSpecializedILi2ENS5_IJNS4_1CILi8EEENSA_ILi1EEESC_EEENS1_35KernelTmaWarpSpecializedCooperativeEEENS5_IJNSA_ILi256EEENSA_ILi128EEESH_EEENS_6half_tENS5_IJlSC_lEEESJ_SK_NS4_8TiledMMAINS4_8MMA_AtomIJNS4_4SM904GMMA26MMA_64x128x16_F32F16F16_SSILNSO_5MajorE0ELSQ_0ELNSO_7ScaleInE1ELSR_1EEEEEENS4_6LayoutINS5_IJNSA_ILi2EEESC_SC_EEENS5_IJSC_NSA_ILi0EEESX_EEEEENS5_IJNS4_10UnderscoreES10_S10_EEEEENS4_13SM90_TMA_LOADENS4_14ComposedLayoutINS4_7SwizzleILi3ELi4ELi3EEENS4_18smem_ptr_flag_bitsILi16EEENSU_INS5_IJSB_NSA_ILi64EEEEEENS5_IJS19_SC_EEEEEEEvNS4_8identityENS4_23SM90_TMA_LOAD_MULTICASTES1D_vS1E_EENS_8epilogue10collective6detail29Sm90TmaWarpSpecializedAdapterINS1I_15DefaultEpilogueISJ_SK_SK_NS1H_6thread17LinearCombinationISJ_Li1EffLNS1M_9ScaleType4KindE0ELNS_15FloatRoundStyleE2ESJ_EENS1_15EpilogueDefaultEEEEEvvEEEEvNT_6ParamsE)
        /*0020*/ 	.word	0x00000000
.L_19:


//--------------------- .nv.compat                --------------------------
	.section	.nv.compat,"",@"SHT_CUDA_COMPAT_INFO"
	.align	4
        /*0000*/ 	.byte	0x02, 0x09, 0x01, 0x00, 0x02, 0x02, 0x04, 0x00, 0x02, 0x05, 0x05, 0x00, 0x03, 0x07, 0x01, 0x01
        /*0010*/ 	.byte	0x02, 0x03, 0x01, 0x00, 0x02, 0x06, 0x01, 0x00, 0x04, 0x0b, 0x08, 0x00, 0x00, 0x00, 0x00, 0x00
        /*0020*/ 	.byte	0x00, 0x00, 0x00, 0x00


//--------------------- .nv.info._ZN7cutlass13device_kernelINS_4gemm6kernel13GemmUniversalIN4cute5tupleIJiiiiEEENS1_10collective13CollectiveMmaINS1_34MainloopSm90TmaGmmaWarpSpecializedILi2ENS5_IJNS4_1CILi8EEENSA_ILi1EEESC_EEENS1_35KernelTmaWarpSpecializedCooperativeEEENS5_IJNSA_ILi256EEENSA_ILi128EEESH_EEENS_6half_tENS5_IJlSC_lEEESJ_SK_NS4_8TiledMMAINS4_8MMA_AtomIJNS4_4SM904GMMA26MMA_64x128x16_F32F16F16_SSILNSO_5MajorE0ELSQ_0ELNSO_7ScaleInE1ELSR_1EEEEEENS4_6LayoutINS5_IJNSA_ILi2EEESC_SC_EEENS5_IJSC_NSA_ILi0EEESX_EEEEENS5_IJNS4_10UnderscoreES10_S10_EEEEENS4_13SM90_TMA_LOADENS4_14ComposedLayoutINS4_7SwizzleILi3ELi4ELi3EEENS4_18smem_ptr_flag_bitsILi16EEENSU_INS5_IJSB_NSA_ILi64EEEEEENS5_IJS19_SC_EEEEEEEvNS4_8identityENS4_23SM90_TMA_LOAD_MULTICASTES1D_vS1E_EENS_8epilogue10collective6detail29Sm90TmaWarpSpecializedAdapterINS1I_15DefaultEpilogueISJ_SK_SK_NS1H_6thread17LinearCombinationISJ_Li1EffLNS1M_9ScaleType4KindE0ELNS_15FloatRoundStyleE2ESJ_EENS1_15EpilogueDefaultEEEEEvvEEEEvNT_6ParamsE --------------------------
	.section	.nv.info._ZN7cutlass13device_kernelINS_4gemm6kernel13GemmUniversalIN4cute5tupleIJiiiiEEENS1_10collective13CollectiveMmaINS1_34MainloopSm90TmaGmmaWarpSpecializedILi2ENS5_IJNS4_1CILi8EEENSA_ILi1EEESC_EEENS1_35KernelTmaWarpSpecializedCooperativeEEENS5_IJNSA_ILi256EEENSA_ILi128EEESH_EEENS_6half_tENS5_IJlSC_lEEESJ_SK_NS4_8TiledMMAINS4_8MMA_AtomIJNS4_4SM904GMMA26MMA_64x128x16_F32F16F16_SSILNSO_5MajorE0ELSQ_0ELNSO_7ScaleInE1ELSR_1EEEEEENS4_6LayoutINS5_IJNSA_ILi2EEESC_SC_EEENS5_IJSC_NSA_ILi0EEESX_EEEEENS5_IJNS4_10UnderscoreES10_S10_EEEEENS4_13SM90_TMA_LOADENS4_14ComposedLayoutINS4_7SwizzleILi3ELi4ELi3EEENS4_18smem_ptr_flag_bitsILi16EEENSU_INS5_IJSB_NSA_ILi64EEEEEENS5_IJS19_SC_EEEEEEEvNS4_8identityENS4_23SM90_TMA_LOAD_MULTICASTES1D_vS1E_EENS_8epilogue10collective6detail29Sm90TmaWarpSpecializedAdapterINS1I_15DefaultEpilogueISJ_SK_SK_NS1H_6thread17LinearCombinationISJ_Li1EffLNS1M_9ScaleType4KindE0ELNS_15FloatRoundStyleE2ESJ_EENS1_15EpilogueDefaultEEEEEvvEEEEvNT_6ParamsE,"",@"SHT_CUDA_INFO"
	.sectionflags	@""
	.align	4


	//----- nvinfo : EIATTR_CUDA_API_VERSION
	.align		4
        /*0000*/ 	.byte	0x04, 0x37
        /*0002*/ 	.short	(.L_21 - .L_20)
.L_20:
        /*0004*/ 	.word	0x00000082


	//----- nvinfo : EIATTR_KPARAM_INFO
	.align		4
.L_21:
        /*0008*/ 	.byte	0x04, 0x17
        /*000a*/ 	.short	(.L_23 - .L_22)
.L_22:
        /*000c*/ 	.word	0x00000000
        /*0010*/ 	.short	0x0000
        /*0012*/ 	.short	0x0070
        /*0014*/ 	.byte	0x00, 0xf0, 0x01, 0x10


	//----- nvinfo : EIATTR_SPARSE_MMA_MASK
	.align		4
.L_23:
        /*0018*/ 	.byte	0x03, 0x50
        /*001a*/ 	.short	0x0000


	//----- nvinfo : EIATTR_MAXREG_COUNT
	.align		4
        /*001c*/ 	.byte	0x03, 0x1b
        /*001e*/ 	.short	0x00a8


	//----- nvinfo : EIATTR_NUM_BARRIERS
	.align		4
        /*0020*/ 	.byte	0x02, 0x4c
        /*0022*/ 	.byte	0x01
	.zero		1


	//----- nvinfo : EIATTR_EXTERNS
	.align		4
        /*0024*/ 	.byte	0x04, 0x0f
        /*0026*/ 	.short	(.L_25 - .L_24)


	//   ....[0]....
	.align		4
.L_24:
        /*0028*/ 	.word	index@(__assertfail)


	//----- nvinfo : EIATTR_MERCURY_ISA_VERSION
	.align		4
.L_25:
        /*002c*/ 	.byte	0x03, 0x5f
        /*002e*/ 	.short	0x0101


	//----- nvinfo : EIATTR_INT_WARP_WIDE_INSTR_OFFSETS
	.align		4
        /*0030*/ 	.byte	0x04, 0x31
        /*0032*/ 	.short	(.L_27 - .L_26)


	//   ....[0]....
.L_26:
        /*0034*/ 	.word	0x00000480


	//   ....[1]....
        /*0038*/ 	.word	0x00000490


	//   ....[2]....
        /*003c*/ 	.word	0x00000610


	//   ....[3]....
        /*0040*/ 	.word	0x00002520


	//----- nvinfo : EIATTR_COOP_GROUP_MASK_REGIDS
	.align		4
.L_27:
        /*0044*/ 	.byte	0x04, 0x29
        /*0046*/ 	.short	(.L_29 - .L_28)


	//   ....[0]....
.L_28:
        /*0048*/ 	.word	0xffffffff


	//   ....[1]....
        /*004c*/ 	.word	0xffffffff


	//   ....[2]....
        /*0050*/ 	.word	0xffffffff


	//   ....[3]....
        /*0054*/ 	.word	0xffffffff


	//   ....[4]....
        /*0058*/ 	.word	0xffffffff


	//   ....[5]....
        /*005c*/ 	.word	0xffffffff


	//----- nvinfo : EIATTR_COOP_GROUP_INSTR_OFFSETS
	.align		4
.L_29:
        /*0060*/ 	.byte	0x04, 0x28
        /*0062*/ 	.short	(.L_31 - .L_30)


	//   ....[0]....
.L_30:
        /*0064*/ 	.word	0x00000060


	//   ....[1]....
        /*0068*/ 	.word	0x00000070


	//   ....[2]....
        /*006c*/ 	.word	0x00000130


	//   ....[3]....
        /*0070*/ 	.word	0x000002b0


	//   ....[4]....
        /*0074*/ 	.word	0x000007b0


	//   ....[5]....
        /*0078*/ 	.word	0x00001200


	//----- nvinfo : EIATTR_REG_RECONFIG
	.align		4
.L_31:
        /*007c*/ 	.byte	0x01, 0x54
	.zero		2


	//----- nvinfo : EIATTR_SYSCALL_OFFSETS
	.align		4
        /*0080*/ 	.byte	0x04, 0x46
        /*0082*/ 	.short	(.L_33 - .L_32)


	//   ....[0]....
.L_32:
        /*0084*/ 	.word	0x000013c0


	//----- nvinfo : EIATTR_MBARRIER_INSTR_OFFSETS
	.align		4
.L_33:
        /*0088*/ 	.byte	0x04, 0x39
        /*008a*/ 	.short	(.L_35 - .L_34)


	//   ....[0]....
.L_34:
        /*008c*/ 	.word	0x00000260
        /*0090*/ 	.word	0x000000ff
        /*0094*/ 	.word	0x00000000
        /*0098*/ 	.short	0x0100
        /*009a*/ 	.byte	0x08
	.zero		1


	//   ....[1]....
        /*009c*/ 	.word	0x00000270
        /*00a0*/ 	.word	0x000000ff
        /*00a4*/ 	.word	0x00000010
        /*00a8*/ 	.short	0x0100
        /*00aa*/ 	.byte	0x08
	.zero		1


	//   ....[2]....
        /*00ac*/ 	.word	0x00000280
        /*00b0*/ 	.word	0x000000ff
        /*00b4*/ 	.word	0x00000008
        /*00b8*/ 	.short	0x0100
        /*00ba*/ 	.byte	0x08
	.zero		1


	//   ....[3]....
        /*00bc*/ 	.word	0x00000290
        /*00c0*/ 	.word	0x000000ff
        /*00c4*/ 	.word	0x00000018
        /*00c8*/ 	.short	0x0100
        /*00ca*/ 	.byte	0x08
	.zero		1


	//   ....[4]....
        /*00cc*/ 	.word	0x000006b0
        /*00d0*/ 	.word	0x000000ff
        /*00d4*/ 	.word	0x00000030
        /*00d8*/ 	.short	0x0100
        /*00da*/ 	.byte	0x06
	.zero		1


	//   ....[5]....
        /*00dc*/ 	.word	0x00000730
        /*00e0*/ 	.word	0x000000ff
        /*00e4*/ 	.word	0x00000038
        /*00e8*/ 	.short	0x0100
        /*00ea*/ 	.byte	0x06
	.zero		1


	//   ....[6]....
        /*00ec*/ 	.word	0x00001480
        /*00f0*/ 	.word	0x00000003
        /*00f4*/ 	.word	0x00000000
        /*00f8*/ 	.short	0x010a
        /*00fa*/ 	.byte	0x3f
	.zero		1


	//   ....[7]....
        /*00fc*/ 	.word	0x000014c0
        /*0100*/ 	.word	0x00000003
        /*0104*/ 	.word	0x00000000
        /*0108*/ 	.short	0x010a
        /*010a*/ 	.byte	0x3f
	.zero		1


	//   ....[8]....
        /*010c*/ 	.word	0x00001ce0
        /*0110*/ 	.word	0x00000005
        /*0114*/ 	.word	0x00000000
        /*0118*/ 	.short	0x010a
        /*011a*/ 	.byte	0x3f
	.zero		1


	//   ....[9]....
        /*011c*/ 	.word	0x00001d20
        /*0120*/ 	.word	0x00000005
        /*0124*/ 	.word	0x00000000
        /*0128*/ 	.short	0x010a
        /*012a*/ 	.byte	0x3f
	.zero		1


	//   ....[10]....
        /*012c*/ 	.word	0x000023c0
        /*0130*/ 	.word	0x00000005
        /*0134*/ 	.word	0x00000000
        /*0138*/ 	.short	0x0101
        /*013a*/ 	.byte	0x3f
	.zero		1


	//   ....[11]....
        /*013c*/ 	.word	0x000025a0
        /*0140*/ 	.word	0x00000003
        /*0144*/ 	.word	0x00000000
        /*0148*/ 	.short	0x0101
        /*014a*/ 	.byte	0x3f
	.zero		1


	//   ....[12]....
        /*014c*/ 	.word	0x0000bdd0
        /*0150*/ 	.word	0x00000014
        /*0154*/ 	.word	0x00000010
        /*0158*/ 	.short	0x010a
        /*015a*/ 	.byte	0x3f
	.zero		1


	//   ....[13]....
        /*015c*/ 	.word	0x0000c250
        /*0160*/ 	.word	0x00000005
        /*0164*/ 	.word	0x00000038
        /*0168*/ 	.short	0x0101
        /*016a*/ 	.byte	0x3f
	.zero		1


	//   ....[14]....
        /*016c*/ 	.word	0x0000c970
        /*0170*/ 	.word	0x00000007
        /*0174*/ 	.word	0x00000000
        /*0178*/ 	.short	0x010a
        /*017a*/ 	.byte	0x3f
	.zero		1


	//   ....[15]....
        /*017c*/ 	.word	0x0000c9f0
        /*0180*/ 	.word	0x00000003
        /*0184*/ 	.word	0x00000000
        /*0188*/ 	.short	0x010a
        /*018a*/ 	.byte	0x3f
	.zero		1


	//   ....[16]....
        /*018c*/ 	.word	0x0000ca50
        /*0190*/ 	.word	0x00000003
        /*0194*/ 	.word	0x00000000
        /*0198*/ 	.short	0x010a
        /*019a*/ 	.byte	0x3f
	.zero		1


	//   ....[17]....
        /*019c*/ 	.word	0x0000caa0
        /*01a0*/ 	.word	0x00000005
        /*01a4*/ 	.word	0x00000000
        /*01a8*/ 	.short	0x010a
        /*01aa*/ 	.byte	0x3f
	.zero		1


	//   ....[18]....
        /*01ac*/ 	.word	0x0000cb70
        /*01b0*/ 	.word	0x00000014
        /*01b4*/ 	.word	0x00000010
        /*01b8*/ 	.short	0x010a
        /*01ba*/ 	.byte	0x3f
	.zero		1


	//   ....[19]....
        /*01bc*/ 	.word	0x0000cc40
        /*01c0*/ 	.word	0x00000007
        /*01c4*/ 	.word	0x00000000
        /*01c8*/ 	.short	0x010a
        /*01ca*/ 	.byte	0x3f
	.zero		1


	//----- nvinfo : EIATTR_NUM_MBARRIERS
	.align		4
.L_35:
        /*01cc*/ 	.byte	0x03, 0x38
        /*01ce*/ 	.short	0x0006


	//----- nvinfo : EIATTR_EXIT_INSTR_OFFSETS
	.align		4
        /*01d0*/ 	.byte	0x04, 0x1c
        /*01d2*/ 	.short	(.L_37 - .L_36)


	//   ....[0]....
.L_36:
        /*01d4*/ 	.word	0x00000910


	//   ....[1]....
        /*01d8*/ 	.word	0x00001130


	//   ....[2]....
        /*01dc*/ 	.word	0x0000b4e0


	//   ....[3]....
        /*01e0*/ 	.word	0x0000ba40


	//   ....[4]....
        /*01e4*/ 	.word	0x0000ca40


	//----- nvinfo : EIATTR_MAX_THREADS
	.align		4
.L_37:
        /*01e8*/ 	.byte	0x04, 0x05
        /*01ea*/ 	.short	(.L_39 - .L_38)
.L_38:
        /*01ec*/ 	.word	0x00000180
        /*01f0*/ 	.word	0x00000001
        /*01f4*/ 	.word	0x00000001


	//----- nvinfo : EIATTR_CRS_STACK_SIZE
	.align		4
.L_39:
        /*01f8*/ 	.byte	0x04, 0x1e
        /*01fa*/ 	.short	(.L_41 - .L_40)
.L_40:
        /*01fc*/ 	.word	0x00000000


	//----- nvinfo : EIATTR_CBANK_PARAM_SIZE
	.align		4
.L_41:
        /*0200*/ 	.byte	0x03, 0x19
        /*0202*/ 	.short	0x0470


	//----- nvinfo : EIATTR_PARAM_CBANK
	.align		4
        /*0204*/ 	.byte	0x04, 0x0a
        /*0206*/ 	.short	(.L_43 - .L_42)
	.align		4
.L_42:
        /*0208*/ 	.word	index@(.nv.constant0._ZN7cutlass13device_kernelINS_4gemm6kernel13GemmUniversalIN4cute5tupleIJiiiiEEENS1_10collective13CollectiveMmaINS1_34MainloopSm90TmaGmmaWarpSpecializedILi2ENS5_IJNS4_1CILi8EEENSA_ILi1EEESC_EEENS1_35KernelTmaWarpSpecializedCooperativeEEENS5_IJNSA_ILi256EEENSA_ILi128EEESH_EEENS_6half_tENS5_IJlSC_lEEESJ_SK_NS4_8TiledMMAINS4_8MMA_AtomIJNS4_4SM904GMMA26MMA_64x128x16_F32F16F16_SSILNSO_5MajorE0ELSQ_0ELNSO_7ScaleInE1ELSR_1EEEEEENS4_6LayoutINS5_IJNSA_ILi2EEESC_SC_EEENS5_IJSC_NSA_ILi0EEESX_EEEEENS5_IJNS4_10UnderscoreES10_S10_EEEEENS4_13SM90_TMA_LOADENS4_14ComposedLayoutINS4_7SwizzleILi3ELi4ELi3EEENS4_18smem_ptr_flag_bitsILi16EEENSU_INS5_IJSB_NSA_ILi64EEEEEENS5_IJS19_SC_EEEEEEEvNS4_8identityENS4_23SM90_TMA_LOAD_MULTICASTES1D_vS1E_EENS_8epilogue10collective6detail29Sm90TmaWarpSpecializedAdapterINS1I_15DefaultEpilogueISJ_SK_SK_NS1H_6thread17LinearCombinationISJ_Li1EffLNS1M_9ScaleType4KindE0ELNS_15FloatRoundStyleE2ESJ_EENS1_15EpilogueDefaultEEEEEvvEEEEvNT_6ParamsE)
        /*020c*/ 	.short	0x0210
        /*020e*/ 	.short	0x0470


	//----- nvinfo : EIATTR_SW_WAR
	.align		4
.L_43:
        /*0210*/ 	.byte	0x04, 0x36
        /*0212*/ 	.short	(.L_45 - .L_44)
.L_44:
        /*0214*/ 	.word	0x00000008
.L_45:


//--------------------- .nv.callgraph             --------------------------
	.section	.nv.callgraph,"",@"SHT_CUDA_CALLGRAPH"
	.align	4
	.sectionentsize	8
	.align		4
        /*0000*/ 	.word	0x00000000
	.align		4
        /*0004*/ 	.word	0xffffffff
	.align		4
        /*0008*/ 	.word	index@(_ZN7cutlass13device_kernelINS_4gemm6kernel13GemmUniversalIN4cute5tupleIJiiiiEEENS1_10collective13CollectiveMmaINS1_34MainloopSm90TmaGmmaWarpSpecializedILi2ENS5_IJNS4_1CILi8EEENSA_ILi1EEESC_EEENS1_35KernelTmaWarpSpecializedCooperativeEEENS5_IJNSA_ILi256EEENSA_ILi128EEESH_EEENS_6half_tENS5_IJlSC_lEEESJ_SK_NS4_8TiledMMAINS4_8MMA_AtomIJNS4_4SM904GMMA26MMA_64x128x16_F32F16F16_SSILNSO_5MajorE0ELSQ_0ELNSO_7ScaleInE1ELSR_1EEEEEENS4_6LayoutINS5_IJNSA_ILi2EEESC_SC_EEENS5_IJSC_NSA_ILi0EEESX_EEEEENS5_IJNS4_10UnderscoreES10_S10_EEEEENS4_13SM90_TMA_LOADENS4_14ComposedLayoutINS4_7SwizzleILi3ELi4ELi3EEENS4_18smem_ptr_flag_bitsILi16EEENSU_INS5_IJSB_NSA_ILi64EEEEEENS5_IJS19_SC_EEEEEEEvNS4_8identityENS4_23SM90_TMA_LOAD_MULTICASTES1D_vS1E_EENS_8epilogue10collective6detail29Sm90TmaWarpSpecializedAdapterINS1I_15DefaultEpilogueISJ_SK_SK_NS1H_6thread17LinearCombinationISJ_Li1EffLNS1M_9ScaleType4KindE0ELNS_15FloatRoundStyleE2ESJ_EENS1_15EpilogueDefaultEEEEEvvEEEEvNT_6ParamsE)
	.align		4
        /*000c*/ 	.word	index@(__assertfail)
	.align		4
        /*0010*/ 	.word	0x00000000
	.align		4
        /*0014*/ 	.word	0xfffffffe
	.align		4
        /*0018*/ 	.word	0x00000000
	.align		4
        /*001c*/ 	.word	0xfffffffd
	.align		4
        /*0020*/ 	.word	0x00000000
	.align		4
        /*0024*/ 	.word	0xfffffffc


//--------------------- .nv.constant4             --------------------------
	.section	.nv.constant4,"a",@progbits
	.align	8
	.align		8
.nv.constant4:
        /*0000*/ 	.dword	__assertfail
	.align		8
        /*0008*/ 	.dword	__unnamed_1
	.align		8
        /*0010*/ 	.dword	_ZN40_INTERNAL_625dda62_4_k_cu_eece8bcc_229654cuda3std3__45__cpo5beginE
	.align		8
        /*0018*/ 	.dword	_ZN40_INTERNAL_625dda62_4_k_cu_eece8bcc_229654cuda3std3__45__cpo3endE
	.align		8
        /*0020*/ 	.dword	_ZN40_INTERNAL_625dda62_4_k_cu_eece8bcc_229654cuda3std3__45__cpo6cbeginE
	.align		8
        /*0028*/ 	.dword	_ZN40_INTERNAL_625dda62_4_k_cu_eece8bcc_229654cuda3std3__45__cpo4cendE
	.align		8
        /*0030*/ 	.dword	_ZN40_INTERNAL_625dda62_4_k_cu_eece8bcc_229654cuda3std3__442_GLOBAL__N__625dda62_4_k_cu_eece8bcc_229656ignoreE
	.align		8
        /*0038*/ 	.dword	_ZN40_INTERNAL_625dda62_4_k_cu_eece8bcc_229654cuda3std3__419piecewise_constructE
	.align		8
        /*0040*/ 	.dword	_ZN40_INTERNAL_625dda62_4_k_cu_eece8bcc_229654cuda3std3__48in_placeE
	.align		8
        /*0048*/ 	.dword	_ZN40_INTERNAL_625dda62_4_k_cu_eece8bcc_229654cuda3std6ranges3__45__cpo4swapE
	.align		8
        /*0050*/ 	.dword	_ZN40_INTERNAL_625dda62_4_k_cu_eece8bcc_229654cuda3std6ranges3__45__cpo9iter_moveE
	.align		8
        /*0058*/ 	.dword	_ZN40_INTERNAL_625dda62_4_k_cu_eece8bcc_229654cute7productE
	.align		8
        /*0060*/ 	.dword	_ZN40_INTERNAL_625dda62_4_k_cu_eece8bcc_229654cute1_E
	.align		8
        /*0068*/ 	.dword	$str$22
	.align		8
        /*0070*/ 	.dword	$str$23


//--------------------- .text._ZN7cutlass13device_kernelINS_4gemm6kernel13GemmUniversalIN4cute5tupleIJiiiiEEENS1_10collective13CollectiveMmaINS1_34MainloopSm90TmaGmmaWarpSpecializedILi2ENS5_IJNS4_1CILi8EEENSA_ILi1EEESC_EEENS1_35KernelTmaWarpSpecializedCooperativeEEENS5_IJNSA_ILi256EEENSA_ILi128EEESH_EEENS_6half_tENS5_IJlSC_lEEESJ_SK_NS4_8TiledMMAINS4_8MMA_AtomIJNS4_4SM904GMMA26MMA_64x128x16_F32F16F16_SSILNSO_5MajorE0ELSQ_0ELNSO_7ScaleInE1ELSR_1EEEEEENS4_6LayoutINS5_IJNSA_ILi2EEESC_SC_EEENS5_IJSC_NSA_ILi0EEESX_EEEEENS5_IJNS4_10UnderscoreES10_S10_EEEEENS4_13SM90_TMA_LOADENS4_14ComposedLayoutINS4_7SwizzleILi3ELi4ELi3EEENS4_18smem_ptr_flag_bitsILi16EEENSU_INS5_IJSB_NSA_ILi64EEEEEENS5_IJS19_SC_EEEEEEEvNS4_8identityENS4_23SM90_TMA_LOAD_MULTICASTES1D_vS1E_EENS_8epilogue10collective6detail29Sm90TmaWarpSpecializedAdapterINS1I_15DefaultEpilogueISJ_SK_SK_NS1H_6thread17LinearCombinationISJ_Li1EffLNS1M_9ScaleType4KindE0ELNS_15FloatRoundStyleE2ESJ_EENS1_15EpilogueDefaultEEEEEvvEEEEvNT_6ParamsE --------------------------
	.section	.text._ZN7cutlass13device_kernelINS_4gemm6kernel13GemmUniversalIN4cute5tupleIJiiiiEEENS1_10collective13CollectiveMmaINS1_34MainloopSm90TmaGmmaWarpSpecializedILi2ENS5_IJNS4_1CILi8EEENSA_ILi1EEESC_EEENS1_35KernelTmaWarpSpecializedCooperativeEEENS5_IJNSA_ILi256EEENSA_ILi128EEESH_EEENS_6half_tENS5_IJlSC_lEEESJ_SK_NS4_8TiledMMAINS4_8MMA_AtomIJNS4_4SM904GMMA26MMA_64x128x16_F32F16F16_SSILNSO_5MajorE0ELSQ_0ELNSO_7ScaleInE1ELSR_1EEEEEENS4_6LayoutINS5_IJNSA_ILi2EEESC_SC_EEENS5_IJSC_NSA_ILi0EEESX_EEEEENS5_IJNS4_10UnderscoreES10_S10_EEEEENS4_13SM90_TMA_LOADENS4_14ComposedLayoutINS4_7SwizzleILi3ELi4ELi3EEENS4_18smem_ptr_flag_bitsILi16EEENSU_INS5_IJSB_NSA_ILi64EEEEEENS5_IJS19_SC_EEEEEEEvNS4_8identityENS4_23SM90_TMA_LOAD_MULTICASTES1D_vS1E_EENS_8epilogue10collective6detail29Sm90TmaWarpSpecializedAdapterINS1I_15DefaultEpilogueISJ_SK_SK_NS1H_6thread17LinearCombinationISJ_Li1EffLNS1M_9ScaleType4KindE0ELNS_15FloatRoundStyleE2ESJ_EENS1_15EpilogueDefaultEEEEEvvEEEEvNT_6ParamsE,"ax",@progbits
	.align	128
.text._ZN7cutlass13device_kernelINS_4gemm6kernel13GemmUniversalIN4cute5tupleIJiiiiEEENS1_10collective13CollectiveMmaINS1_34MainloopSm90TmaGmmaWarpSpecializedILi2ENS5_IJNS4_1CILi8EEENSA_ILi1EEESC_EEENS1_35KernelTmaWarpSpecializedCooperativeEEENS5_IJNSA_ILi256EEENSA_ILi128EEESH_EEENS_6half_tENS5_IJlSC_lEEESJ_SK_NS4_8TiledMMAINS4_8MMA_AtomIJNS4_4SM904GMMA26MMA_64x128x16_F32F16F16_SSILNSO_5MajorE0ELSQ_0ELNSO_7ScaleInE1ELSR_1EEEEEENS4_6LayoutINS5_IJNSA_ILi2EEESC_SC_EEENS5_IJSC_NSA_ILi0EEESX_EEEEENS5_IJNS4_10UnderscoreES10_S10_EEEEENS4_13SM90_TMA_LOADENS4_14ComposedLayoutINS4_7SwizzleILi3ELi4ELi3EEENS4_18smem_ptr_flag_bitsILi16EEENSU_INS5_IJSB_NSA_ILi64EEEEEENS5_IJS19_SC_EEEEEEEvNS4_8identityENS4_23SM90_TMA_LOAD_MULTICASTES1D_vS1E_EENS_8epilogue10collective6detail29Sm90TmaWarpSpecializedAdapterINS1I_15DefaultEpilogueISJ_SK_SK_NS1H_6thread17LinearCombinationISJ_Li1EffLNS1M_9ScaleType4KindE0ELNS_15FloatRoundStyleE2ESJ_EENS1_15EpilogueDefaultEEEEEvvEEEEvNT_6ParamsE:
        .type           _ZN7cutlass13device_kernelINS_4gemm6kernel13GemmUniversalIN4cute5tupleIJiiiiEEENS1_10collective13CollectiveMmaINS1_34MainloopSm90TmaGmmaWarpSpecializedILi2ENS5_IJNS4_1CILi8EEENSA_ILi1EEESC_EEENS1_35KernelTmaWarpSpecializedCooperativeEEENS5_IJNSA_ILi256EEENSA_ILi128EEESH_EEENS_6half_tENS5_IJlSC_lEEESJ_SK_NS4_8TiledMMAINS4_8MMA_AtomIJNS4_4SM904GMMA26MMA_64x128x16_F32F16F16_SSILNSO_5MajorE0ELSQ_0ELNSO_7ScaleInE1ELSR_1EEEEEENS4_6LayoutINS5_IJNSA_ILi2EEESC_SC_EEENS5_IJSC_NSA_ILi0EEESX_EEEEENS5_IJNS4_10UnderscoreES10_S10_EEEEENS4_13SM90_TMA_LOADENS4_14ComposedLayoutINS4_7SwizzleILi3ELi4ELi3EEENS4_18smem_ptr_flag_bitsILi16EEENSU_INS5_IJSB_NSA_ILi64EEEEEENS5_IJS19_SC_EEEEEEEvNS4_8identityENS4_23SM90_TMA_LOAD_MULTICASTES1D_vS1E_EENS_8epilogue10collective6detail29Sm90TmaWarpSpecializedAdapterINS1I_15DefaultEpilogueISJ_SK_SK_NS1H_6thread17LinearCombinationISJ_Li1EffLNS1M_9ScaleType4KindE0ELNS_15FloatRoundStyleE2ESJ_EENS1_15EpilogueDefaultEEEEEvvEEEEvNT_6ParamsE,@function
        .size           _ZN7cutlass13device_kernelINS_4gemm6kernel13GemmUniversalIN4cute5tupleIJiiiiEEENS1_10collective13CollectiveMmaINS1_34MainloopSm90TmaGmmaWarpSpecializedILi2ENS5_IJNS4_1CILi8EEENSA_ILi1EEESC_EEENS1_35KernelTmaWarpSpecializedCooperativeEEENS5_IJNSA_ILi256EEENSA_ILi128EEESH_EEENS_6half_tENS5_IJlSC_lEEESJ_SK_NS4_8TiledMMAINS4_8MMA_AtomIJNS4_4SM904GMMA26MMA_64x128x16_F32F16F16_SSILNSO_5MajorE0ELSQ_0ELNSO_7ScaleInE1ELSR_1EEEEEENS4_6LayoutINS5_IJNSA_ILi2EEESC_SC_EEENS5_IJSC_NSA_ILi0EEESX_EEEEENS5_IJNS4_10UnderscoreES10_S10_EEEEENS4_13SM90_TMA_LOADENS4_14ComposedLayoutINS4_7SwizzleILi3ELi4ELi3EEENS4_18smem_ptr_flag_bitsILi16EEENSU_INS5_IJSB_NSA_ILi64EEEEEENS5_IJS19_SC_EEEEEEEvNS4_8identityENS4_23SM90_TMA_LOAD_MULTICASTES1D_vS1E_EENS_8epilogue10collective6detail29Sm90TmaWarpSpecializedAdapterINS1I_15DefaultEpilogueISJ_SK_SK_NS1H_6thread17LinearCombinationISJ_Li1EffLNS1M_9ScaleType4KindE0ELNS_15FloatRoundStyleE2ESJ_EENS1_15EpilogueDefaultEEEEEvvEEEEvNT_6ParamsE,(.L_x_319 - _ZN7cutlass13device_kernelINS_4gemm6kernel13GemmUniversalIN4cute5tupleIJiiiiEEENS1_10collective13CollectiveMmaINS1_34MainloopSm90TmaGmmaWarpSpecializedILi2ENS5_IJNS4_1CILi8EEENSA_ILi1EEESC_EEENS1_35KernelTmaWarpSpecializedCooperativeEEENS5_IJNSA_ILi256EEENSA_ILi128EEESH_EEENS_6half_tENS5_IJlSC_lEEESJ_SK_NS4_8TiledMMAINS4_8MMA_AtomIJNS4_4SM904GMMA26MMA_64x128x16_F32F16F16_SSILNSO_5MajorE0ELSQ_0ELNSO_7ScaleInE1ELSR_1EEEEEENS4_6LayoutINS5_IJNSA_ILi2EEESC_SC_EEENS5_IJSC_NSA_ILi0EEESX_EEEEENS5_IJNS4_10UnderscoreES10_S10_EEEEENS4_13SM90_TMA_LOADENS4_14ComposedLayoutINS4_7SwizzleILi3ELi4ELi3EEENS4_18smem_ptr_flag_bitsILi16EEENSU_INS5_IJSB_NSA_ILi64EEEEEENS5_IJS19_SC_EEEEEEEvNS4_8identityENS4_23SM90_TMA_LOAD_MULTICASTES1D_vS1E_EENS_8epilogue10collective6detail29Sm90TmaWarpSpecializedAdapterINS1I_15DefaultEpilogueISJ_SK_SK_NS1H_6thread17LinearCombinationISJ_Li1EffLNS1M_9ScaleType4KindE0ELNS_15FloatRoundStyleE2ESJ_EENS1_15EpilogueDefaultEEEEEvvEEEEvNT_6ParamsE)
        .other          _ZN7cutlass13device_kernelINS_4gemm6kernel13GemmUniversalIN4cute5tupleIJiiiiEEENS1_10collective13CollectiveMmaINS1_34MainloopSm90TmaGmmaWarpSpecializedILi2ENS5_IJNS4_1CILi8EEENSA_ILi1EEESC_EEENS1_35KernelTmaWarpSpecializedCooperativeEEENS5_IJNSA_ILi256EEENSA_ILi128EEESH_EEENS_6half_tENS5_IJlSC_lEEESJ_SK_NS4_8TiledMMAINS4_8MMA_AtomIJNS4_4SM904GMMA26MMA_64x128x16_F32F16F16_SSILNSO_5MajorE0ELSQ_0ELNSO_7ScaleInE1ELSR_1EEEEEENS4_6LayoutINS5_IJNSA_ILi2EEESC_SC_EEENS5_IJSC_NSA_ILi0EEESX_EEEEENS5_IJNS4_10UnderscoreES10_S10_EEEEENS4_13SM90_TMA_LOADENS4_14ComposedLayoutINS4_7SwizzleILi3ELi4ELi3EEENS4_18smem_ptr_flag_bitsILi16EEENSU_INS5_IJSB_NSA_ILi64EEEEEENS5_IJS19_SC_EEEEEEEvNS4_8identityENS4_23SM90_TMA_LOAD_MULTICASTES1D_vS1E_EENS_8epilogue10collective6detail29Sm90TmaWarpSpecializedAdapterINS1I_15DefaultEpilogueISJ_SK_SK_NS1H_6thread17LinearCombinationISJ_Li1EffLNS1M_9ScaleType4KindE0ELNS_15FloatRoundStyleE2ESJ_EENS1_15EpilogueDefaultEEEEEvvEEEEvNT_6ParamsE,@"STO_CUDA_ENTRY STV_DEFAULT"
_ZN7cutlass13device_kernelINS_4gemm6kernel13GemmUniversalIN4cute5tupleIJiiiiEEENS1_10collective13CollectiveMmaINS1_34MainloopSm90TmaGmmaWarpSpecializedILi2ENS5_IJNS4_1CILi8EEENSA_ILi1EEESC_EEENS1_35KernelTmaWarpSpecializedCooperativeEEENS5_IJNSA_ILi256EEENSA_ILi128EEESH_EEENS_6half_tENS5_IJlSC_lEEESJ_SK_NS4_8TiledMMAINS4_8MMA_AtomIJNS4_4SM904GMMA26MMA_64x128x16_F32F16F16_SSILNSO_5MajorE0ELSQ_0ELNSO_7ScaleInE1ELSR_1EEEEEENS4_6LayoutINS5_IJNSA_ILi2EEESC_SC_EEENS5_IJSC_NSA_ILi0EEESX_EEEEENS5_IJNS4_10UnderscoreES10_S10_EEEEENS4_13SM90_TMA_LOADENS4_14ComposedLayoutINS4_7SwizzleILi3ELi4ELi3EEENS4_18smem_ptr_flag_bitsILi16EEENSU_INS5_IJSB_NSA_ILi64EEEEEENS5_IJS19_SC_EEEEEEEvNS4_8identityENS4_23SM90_TMA_LOAD_MULTICASTES1D_vS1E_EENS_8epilogue10collective6detail29Sm90TmaWarpSpecializedAdapterINS1I_15DefaultEpilogueISJ_SK_SK_NS1H_6thread17LinearCombinationISJ_Li1EffLNS1M_9ScaleType4KindE0ELNS_15FloatRoundStyleE2ESJ_EENS1_15EpilogueDefaultEEEEEvvEEEEvNT_6ParamsE:
[----:B------:R-:W0:Y:S01]  /*0000*/  LDC R1, c[0x0][0x28] ;  /* 0x00000a00ff017b82 */ /* 0x000e220000000800 */
[----:B------:R-:W1:Y:S01]  /*0010*/  S2R R18, SR_TID.X ;  /* 0x0000000000127919 */ /* 0x000e620000002100 */
[----:B------:R-:W-:Y:S01]  /*0020*/  ELECT P0, URZ, PT ;  /* 0x00000000003f782f */ /* 0x000fe20003800000 */
[----:B------:R-:W-:Y:S01]  /*0030*/  BSSY B0, `(.L_x_0) ;  /* 0x000000f000007945 */ /* 0x000fe20003800000 */
[--C-:B-1----:R-:W-:Y:S02]  /*0040*/  SHF.R.U32.HI R0, RZ, 0x5, R18.reuse ;  /* 0x00000005ff007819 */ /* 0x102fe40000011612 */
[----:B------:R-:W-:-:S03]  /*0050*/  SHF.R.U32.HI R3, RZ, 0x7, R18 ;  /* 0x00000007ff037819 */ /* 0x000fc60000011612 */
[----:B------:R-:W1:Y:S04]  /*0060*/  SHFL.IDX PT, R2, R0, RZ, 0x1f ;  /* 0x00001fff00027589 */ /* 0x000e6800000e0000 */
[----:B------:R2:W3:Y:S01]  /*0070*/  SHFL.IDX PT, R5, R3, RZ, 0x1f ;  /* 0x00001fff03057589 */ /* 0x0004e200000e0000 */
[----:B-1----:R-:W-:-:S13]  /*0080*/  ISETP.NE.OR P0, PT, R2, RZ, !P0 ;  /* 0x000000ff0200720c */ /* 0x002fda0004705670 */
[----:B0-23--:R-:W-:Y:S05]  /*0090*/  @P0 BRA `(.L_x_1) ;  /* 0x0000000000200947 */ /* 0x00dfea0003800000 */
[----:B------:R-:W-:Y:S02]  /*00a0*/  ULDC.64 UR4, c[0x0][0x198] ;  /* 0x0000660000047ab9 */ /* 0x000fe40000000a00 */
[----:B------:R-:W-:Y:S02]  /*00b0*/  UIADD3 UR6, UP0, UR4, 0xf0, URZ ;  /* 0x000000f004067890 */ /* 0x000fe4000ff1e03f */
[----:B------:R-:W-:Y:S02]  /*00c0*/  UIADD3 UR4, UP1, UR4, 0x1f0, URZ ;  /* 0x000001f004047890 */ /* 0x000fe4000ff3e03f */
[----:B------:R-:W-:Y:S02]  /*00d0*/  UIADD3.X UR7, URZ, UR5, URZ, UP0, !UPT ;  /* 0x000000053f077290 */ /* 0x000fe400087fe43f */
[----:B------:R-:W-:-:S07]  /*00e0*/  UIADD3.X UR5, URZ, UR5, URZ, UP1, !UPT ;  /* 0x000000053f057290 */ /* 0x000fce0008ffe43f */
[----:B------:R0:W-:Y:S02]  /*00f0*/  UTMACCTL.PF [UR6] ;  /* 0x00000000060079b9 */ /* 0x0001e40008040000 */
[----:B------:R0:W-:Y:S02]  /*0100*/  UTMACCTL.PF [UR4] ;  /* 0x00000000040079b9 */ /* 0x0001e40008040000 */
[----:B0-----:R-:W-:Y:S01]  /*0110*/  NOP ;  /* 0x0000000000007918 */ /* 0x001fe20000000000 */
.L_x_1:
[----:B------:R-:W-:Y:S05]  /*0120*/  BSYNC B0 ;  /* 0x0000000000007941 */ /* 0x000fea0003800000 */
.L_x_0:
[----:B------:R-:W0:Y:S01]  /*0130*/  SHFL.IDX PT, R3, R0, RZ, 0x1f ;  /* 0x00001fff00037589 */ /* 0x000e2200000e0000 */
[----:B------:R-:W-:-:S04]  /*0140*/  SHF.R.S32.HI R7, RZ, 0x1f, R18 ;  /* 0x0000001fff077819 */ /* 0x000fc80000011412 */
[----:B------:R-:W-:-:S04]  /*0150*/  LEA.HI R7, R7, R18, RZ, 0x7 ;  /* 0x0000001207077211 */ /* 0x000fc800078f38ff */
[----:B------:R-:W-:Y:S02]  /*0160*/  LOP3.LUT R7, R7, 0xffffff80, RZ, 0xc0, !PT ;  /* 0xffffff8007077812 */ /* 0x000fe400078ec0ff */
[----:B0-----:R-:W-:-:S13]  /*0170*/  ISETP.NE.AND P0, PT, R3, RZ, PT ;  /* 0x000000ff0300720c */ /* 0x001fda0003f05270 */
[----:B------:R-:W-:Y:S05]  /*0180*/  @P0 BRA `(.L_x_2) ;  /* 0x0000000000480947 */ /* 0x000fea0003800000 */
[----:B------:R-:W0:Y:S01]  /*0190*/  S2UR UR8, SR_CgaCtaId ;  /* 0x00000000000879c3 */ /* 0x000e220000008800 */
[----:B------:R-:W-:Y:S01]  /*01a0*/  UMOV UR4, 0x400 ;  /* 0x0000040000047882 */ /* 0x000fe20000000000 */
[----:B------:R-:W-:Y:S01]  /*01b0*/  UMOV UR5, 0x1 ;  /* 0x0000000100057882 */ /* 0x000fe20000000000 */
[----:B------:R-:W-:Y:S01]  /*01c0*/  UMOV UR6, 0x10 ;  /* 0x0000001000067882 */ /* 0x000fe20000000000 */
[----:B------:R-:W-:Y:S01]  /*01d0*/  ELECT P0, URZ, PT ;  /* 0x00000000003f782f */ /* 0x000fe20003800000 */
[----:B------:R-:W-:-:S04]  /*01e0*/  UIADD3 UR6, -UR6, 0x100000, URZ ;  /* 0x0010000006067890 */ /* 0x000fc8000fffe13f */
[----:B------:R-:W-:Y:S02]  /*01f0*/  USHF.L.U32 UR7, UR6, 0xb, URZ ;  /* 0x0000000b06077899 */ /* 0x000fe4000800063f */
[----:B------:R-:W-:Y:S02]  /*0200*/  USHF.L.U32 UR6, UR6, 0x1, URZ ;  /* 0x0000000106067899 */ /* 0x000fe4000800063f */
[----:B0-----:R-:W-:Y:S02]  /*0210*/  ULEA UR8, UR8, UR4, 0x18 ;  /* 0x0000000408087291 */ /* 0x001fe4000f8ec03f */
[----:B------:R-:W-:-:S04]  /*0220*/  UIADD3 UR4, -UR5, 0x100000, URZ ;  /* 0x0010000005047890 */ /* 0x000fc8000fffe13f */
[----:B------:R-:W-:Y:S02]  /*0230*/  USHF.L.U32 UR5, UR4, 0xb, URZ ;  /* 0x0000000b04057899 */ /* 0x000fe4000800063f */
[----:B------:R-:W-:Y:S01]  /*0240*/  USHF.L.U32 UR4, UR4, 0x1, URZ ;  /* 0x0000000104047899 */ /* 0x000fe2000800063f */
[----:B------:R-:W0:Y:S11]  /*0250*/  FENCE.VIEW.ASYNC.S ;  /* 0x00000000000073c6 */ /* 0x000e360000000000 */
[----:B0-----:R0:W1:Y:S01]  /*0260*/  SYNCS.EXCH.64 URZ, [UR8], UR4 ;  /* 0x00000004083f75b2 */ /* 0x0010620008000100 */
[----:B------:R0:W2:Y:S01]  /*0270*/  SYNCS.EXCH.64 URZ, [UR8+0x10], UR6 ;  /* 0x00001006083f75b2 */ /* 0x0000a20008000100 */
[----:B------:R0:W3:Y:S01]  /*0280*/  SYNCS.EXCH.64 URZ, [UR8+0x8], UR4 ;  /* 0x00000804083f75b2 */ /* 0x0000e20008000100 */
[----:B------:R0:W4:Y:S01]  /*0290*/  SYNCS.EXCH.64 URZ, [UR8+0x18], UR6 ;  /* 0x00001806083f75b2 */ /* 0x0001220008000100 */
[----:B------:R-:W-:Y:S01]  /*02a0*/  NOP ;  /* 0x0000000000007918 */ /* 0x000fe20000000000 */
.L_x_2:
[----:B------:R-:W5:Y:S01]  /*02b0*/  SHFL.IDX PT, R0, R0, RZ, 0x1f ;  /* 0x00001fff00007589 */ /* 0x000f6200000e0000 */
[----:B0-----:R-:W0:Y:S01]  /*02c0*/  S2UR UR8, SR_CTAID.X ;  /* 0x00000000000879c3 */ /* 0x001e220000002500 */
[----:B------:R-:W-:Y:S01]  /*02d0*/  IMAD.IADD R6, R18, 0x1, -R7 ;  /* 0x0000000112067824 */ /* 0x000fe200078e0a07 */
[----:B------:R-:W-:Y:S01]  /*02e0*/  SHF.R.S32.HI R10, RZ, 0x1f, R3 ;  /* 0x0000001fff0a7819 */ /* 0x000fe20000011403 */
[----:B------:R-:W1:Y:S01]  /*02f0*/  S2R R4, SR_CTAID.Y ;  /* 0x0000000000047919 */ /* 0x000e620000002600 */
[----:B------:R-:W-:Y:S01]  /*0300*/  ELECT P0, URZ, PT ;  /* 0x00000000003f782f */ /* 0x000fe20003800000 */
[----:B------:R-:W-:Y:S01]  /*0310*/  NOP ;  /* 0x0000000000007918 */ /* 0x000fe20000000000 */
[----:B------:R-:W-:Y:S01]  /*0320*/  SHF.R.S32.HI R7, RZ, 0x1f, R6 ;  /* 0x0000001fff077819 */ /* 0x000fe20000011406 */
[----:B------:R-:W-:Y:S01]  /*0330*/  ULDC UR4, c[0x0][0x150] ;  /* 0x0000540000047ab9 */ /* 0x000fe20000000800 */
[----:B------:R-:W-:Y:S01]  /*0340*/  LEA.HI R10, R10, R3, RZ, 0x2 ;  /* 0x000000030a0a7211 */ /* 0x000fe200078f10ff */
[----:B------:R-:W2:Y:S01]  /*0350*/  LDC R9, c[0x0][0x144] ;  /* 0x00005100ff097b82 */ /* 0x000ea20000000800 */
[----:B------:R-:W-:Y:S01]  /*0360*/  LEA.HI R7, R7, R6, RZ, 0x3 ;  /* 0x0000000607077211 */ /* 0x000fe200078f18ff */
[----:B------:R-:W-:Y:S01]  /*0370*/  NOP ;  /* 0x0000000000007918 */ /* 0x000fe20000000000 */
[----:B------:R-:W-:Y:S01]  /*0380*/  LOP3.LUT R10, R10, 0x3ffffffc, RZ, 0xc0, !PT ;  /* 0x3ffffffc0a0a7812 */ /* 0x000fe200078ec0ff */
[----:B------:R-:W-:Y:S01]  /*0390*/  IMAD.MOV.U32 R22, RZ, RZ, 0x1 ;  /* 0x00000001ff167424 */ /* 0x000fe200078e00ff */
[----:B------:R-:W-:-:S02]  /*03a0*/  SHF.R.S32.HI R8, RZ, 0x3, R7 ;  /* 0x00000003ff087819 */ /* 0x000fc40000011407 */
[----:B------:R-:W-:Y:S01]  /*03b0*/  SHF.R.S32.HI R7, RZ, 0x1f, R7 ;  /* 0x0000001fff077819 */ /* 0x000fe20000011407 */
[----:B------:R-:W-:Y:S01]  /*03c0*/  IMAD.IADD R10, R3, 0x1, -R10 ;  /* 0x00000001030a7824 */ /* 0x000fe200078e0a0a */
[----:B------:R-:W3:Y:S01]  /*03d0*/  LDC R12, c[0x0][0x140] ;  /* 0x00005000ff0c7b82 */ /* 0x000ee20000000800 */
[----:B------:R-:W-:Y:S02]  /*03e0*/  ISETP.NE.AND P3, PT, R5, RZ, PT ;  /* 0x000000ff0500720c */ /* 0x000fe40003f65270 */
[----:B------:R-:W-:Y:S02]  /*03f0*/  LEA.HI R7, R7, R8, RZ, 0x2 ;  /* 0x0000000807077211 */ /* 0x000fe400078f10ff */
[----:B-----5:R-:W-:Y:S02]  /*0400*/  ISETP.NE.OR P0, PT, R0, RZ, !P0 ;  /* 0x000000ff0000720c */ /* 0x020fe40004705670 */
[----:B------:R-:W-:Y:S02]  /*0410*/  LOP3.LUT R7, R7, 0xfffffffc, RZ, 0xc0, !PT ;  /* 0xfffffffc07077812 */ /* 0x000fe400078ec0ff */
[----:B0-----:R-:W-:-:S03]  /*0420*/  I2FP.F32.U32 R0, UR8 ;  /* 0x0000000800007c45 */ /* 0x001fc60008201000 */
[----:B------:R-:W-:Y:S02]  /*0430*/  IMAD.IADD R7, R8, 0x1, -R7 ;  /* 0x0000000108077824 */ /* 0x000fe400078e0a07 */
[----:B------:R-:W-:Y:S01]  /*0440*/  FMUL R0, R0, UR4 ;  /* 0x0000000400007c20 */ /* 0x000fe20008400000 */
[----:B------:R-:W-:Y:S01]  /*0450*/  ULDC UR4, c[0x0][0x154] ;  /* 0x0000550000047ab9 */ /* 0x000fe20000000800 */
[----:B------:R-:W-:Y:S01]  /*0460*/  IMAD R7, R10, 0x4, R7 ;  /* 0x000000040a077824 */ /* 0x000fe200078e0207 */
[----:B-1----:R-:W-:Y:S01]  /*0470*/  I2FP.F32.U32 R8, R4 ;  /* 0x0000000400087245 */ /* 0x002fe20000201000 */
[----:B------:R-:W-:Y:S01]  /*0480*/  VOTEU.ALL UP0, P0 ;  /* 0x00000000003f7886 */ /* 0x000fe20000000000 */
[----:B------:R-:W-:Y:S01]  /*0490*/  VOTEU.ALL UP1, P0 ;  /* 0x00000000003f7886 */ /* 0x000fe20000020000 */
[----:B------:R-:W0:Y:S01]  /*04a0*/  F2I.U32.TRUNC.NTZ R0, R0 ;  /* 0x0000000000007305 */ /* 0x000e22000020f000 */
[C---:B------:R-:W-:Y:S02]  /*04b0*/  IMAD.SHL.U32 R152, R7.reuse, 0x4, RZ ;  /* 0x0000000407987824 */ /* 0x040fe400078e00ff */
[----:B------:R-:W-:Y:S01]  /*04c0*/  FMUL R10, R8, UR4 ;  /* 0x00000004080a7c20 */ /* 0x000fe20008400000 */
[----:B------:R-:W1:Y:S01]  /*04d0*/  @!UP0 S2UR UR7, SR_CgaCtaId ;  /* 0x00000000000789c3 */ /* 0x000e620000008800 */
[----:B------:R-:W-:Y:S01]  /*04e0*/  UMOV UR4, 0x20 ;  /* 0x0000002000047882 */ /* 0x000fe20000000000 */
[----:B------:R-:W-:Y:S01]  /*04f0*/  @!UP0 UMOV UR6, 0x400 ;  /* 0x0000040000068882 */ /* 0x000fe20000000000 */
[----:B------:R-:W-:Y:S01]  /*0500*/  LOP3.LUT R152, R7, 0xc, R152, 0x78, !PT ;  /* 0x0000000c07987812 */ /* 0x000fe200078e7898 */
[----:B------:R-:W-:-:S04]  /*0510*/  @!UP0 UIADD3 UR4, -UR4, 0x100000, URZ ;  /* 0x0010000004048890 */ /* 0x000fc8000fffe13f */
[----:B------:R-:W-:Y:S02]  /*0520*/  @!UP0 USHF.L.U32 UR5, UR4, 0xb, URZ ;  /* 0x0000000b04058899 */ /* 0x000fe4000800063f */
[----:B------:R-:W-:Y:S01]  /*0530*/  @!UP0 USHF.L.U32 UR4, UR4, 0x1, URZ ;  /* 0x0000000104048899 */ /* 0x000fe2000800063f */
[----:B------:R-:W5:Y:S01]  /*0540*/  F2I.U32.TRUNC.NTZ R10, R10 ;  /* 0x0000000a000a7305 */ /* 0x000f62000020f000 */
[----:B---3--:R-:W-:Y:S02]  /*0550*/  ISETP.EQ.U32.AND P2, PT, R12, 0x1, PT ;  /* 0x000000010c00780c */ /* 0x008fe40003f42070 */
[----:B------:R-:W-:Y:S01]  /*0560*/  SHF.R.S32.HI R3, RZ, 0x1f, R152 ;  /* 0x0000001fff037819 */ /* 0x000fe20000011498 */
[----:B------:R-:W3:Y:S01]  /*0570*/  LDC R7, c[0x0][0x148] ;  /* 0x00005200ff077b82 */ /* 0x000ee20000000800 */
[----:B0-----:R-:W-:Y:S02]  /*0580*/  IMAD.MOV R14, RZ, RZ, -R0 ;  /* 0x000000ffff0e7224 */ /* 0x001fe400078e0a00 */
[----:B------:R-:W-:-:S02]  /*0590*/  LEA.HI R8, R3, R152, RZ, 0x3 ;  /* 0x0000009803087211 */ /* 0x000fc400078f18ff */
[----:B--2---:R-:W-:Y:S02]  /*05a0*/  IMAD R3, R9, R14, UR8 ;  /* 0x0000000809037e24 */ /* 0x004fe4000f8e020e */
[----:B------:R-:W-:Y:S02]  /*05b0*/  LOP3.LUT R11, R8, 0xfffffff8, RZ, 0xc0, !PT ;  /* 0xfffffff8080b7812 */ /* 0x000fe400078ec0ff */
[----:B------:R-:W-:Y:S02]  /*05c0*/  SHF.R.S32.HI R9, RZ, 0x1f, R2 ;  /* 0x0000001fff097819 */ /* 0x000fe40000011402 */
[----:B-----5:R-:W-:Y:S01]  /*05d0*/  IADD3 R24, -R10, RZ, RZ ;  /* 0x000000ff0a187210 */ /* 0x020fe20007ffe1ff */
[----:B------:R-:W-:Y:S01]  /*05e0*/  IMAD.IADD R0, R152, 0x1, -R11 ;  /* 0x0000000198007824 */ /* 0x000fe200078e0a0b */
[----:B------:R-:W-:Y:S01]  /*05f0*/  LEA.HI R9, R9, R2, RZ, 0x2 ;  /* 0x0000000209097211 */ /* 0x000fe200078f10ff */
[----:B-1----:R-:W-:Y:S01]  /*0600*/  @!UP0 ULEA UR6, UR7, UR6, 0x18 ;  /* 0x0000000607068291 */ /* 0x002fe2000f8ec03f */
[----:B------:R-:W-:-:S02]  /*0610*/  VOTEU.ALL UP0, P0 ;  /* 0x00000000003f7886 */ /* 0x000fc40000000000 */
[----:B------:R-:W-:Y:S02]  /*0620*/  LOP3.LUT R9, R9, 0xfffffffc, RZ, 0xc0, !PT ;  /* 0xfffffffc09097812 */ /* 0x000fe400078ec0ff */
[----:B------:R-:W-:Y:S02]  /*0630*/  ISETP.NE.AND P4, PT, R0, R3, PT ;  /* 0x000000030000720c */ /* 0x000fe40003f85270 */
[----:B------:R-:W-:Y:S01]  /*0640*/  LOP3.LUT P0, RZ, R6, 0x7, RZ, 0xc0, !PT ;  /* 0x0000000706ff7812 */ /* 0x000fe2000780c0ff */
[----:B------:R-:W-:Y:S02]  /*0650*/  IMAD.IADD R0, R2, 0x1, -R9 ;  /* 0x0000000102007824 */ /* 0x000fe400078e0a09 */
[----:B---3--:R-:W-:Y:S01]  /*0660*/  IMAD R9, R7, R24, R4 ;  /* 0x0000001807097224 */ /* 0x008fe200078e0204 */
[----:B------:R-:W-:Y:S01]  /*0670*/  ISETP.LT.U32.AND P0, PT, R152, 0x8, !P0 ;  /* 0x000000089800780c */ /* 0x000fe20004701070 */
[----:B------:R-:W-:Y:S01]  /*0680*/  VIADD R6, R5, 0xffffffff ;  /* 0xffffffff05067836 */ /* 0x000fe20000000000 */
[C---:B------:R-:W-:Y:S01]  /*0690*/  ISETP.NE.AND P1, PT, R0.reuse, 0x3, PT ;  /* 0x000000030000780c */ /* 0x040fe20003f25270 */
[----:B------:R-:W0:Y:S02]  /*06a0*/  FENCE.VIEW.ASYNC.S ;  /* 0x00000000000073c6 */ /* 0x000e240000000000 */
[----:B0-----:R0:W1:Y:S01]  /*06b0*/  @!UP0 SYNCS.EXCH.64 URZ, [UR6+0x30], UR4 ;  /* 0x00003004063f85b2 */ /* 0x0010620008000100 */
[----:B------:R-:W-:-:S02]  /*06c0*/  ISETP.EQ.OR P1, PT, R0, RZ, !P1 ;  /* 0x000000ff0000720c */ /* 0x000fc40004f22670 */
[----:B------:R-:W-:Y:S02]  /*06d0*/  @P4 SHF.R.S32.HI R8, RZ, 0x3, R8 ;  /* 0x00000003ff084819 */ /* 0x000fe40000011408 */
[----:B------:R-:W-:Y:S02]  /*06e0*/  ISETP.EQ.AND P1, PT, R5, RZ, P1 ;  /* 0x000000ff0500720c */ /* 0x000fe40000f22270 */
[----:B------:R-:W-:Y:S02]  /*06f0*/  @P4 ISETP.NE.AND P5, PT, R8, R9, PT ;  /* 0x000000090800420c */ /* 0x000fe40003fa5270 */
[----:B------:R-:W-:Y:S02]  /*0700*/  ISETP.GE.U32.AND P6, PT, R6, 0x2, PT ;  /* 0x000000020600780c */ /* 0x000fe40003fc6070 */
[----:B------:R-:W-:Y:S02]  /*0710*/  SEL R9, RZ, 0x1, !P0 ;  /* 0x00000001ff097807 */ /* 0x000fe40004000000 */
[----:B------:R-:W-:Y:S01]  /*0720*/  @P4 SEL R22, RZ, 0x1, P5 ;  /* 0x00000001ff164807 */ /* 0x000fe20002800000 */
[----:B------:R0:W2:Y:S01]  /*0730*/  @!UP1 SYNCS.EXCH.64 URZ, [UR6+0x38], UR4 ;  /* 0x00003804063f95b2 */ /* 0x0000a20008000100 */
[----:B------:R-:W-:Y:S01]  /*0740*/  SEL R19, RZ, 0x1, !P1 ;  /* 0x00000001ff137807 */ /* 0x000fe20004800000 */
[----:B------:R-:W-:Y:S01]  /*0750*/  NOP ;  /* 0x0000000000007918 */ /* 0x000fe20000000000 */
[----:B------:R-:W-:-:S02]  /*0760*/  LOP3.LUT R22, R22, R9, RZ, 0xc0, !PT ;  /* 0x0000000916167212 */ /* 0x000fc400078ec0ff */
[----:B------:R-:W-:Y:S01]  /*0770*/  SEL R19, R19, 0x2, P6 ;  /* 0x0000000213137807 */ /* 0x000fe20003000000 */
[----:B------:R-:W-:Y:S06]  /*0780*/  @!P2 BRA `(.L_x_3) ;  /* 0x000000000008a947 */ /* 0x000fec0003800000 */
[----:B-12-4-:R-:W-:Y:S01]  /*0790*/  UCGABAR_ARV ;  /* 0x00000000000079c7 */ /* 0x016fe20008000000 */
[----:B------:R-:W-:Y:S05]  /*07a0*/  BRA `(.L_x_4) ;  /* 0x0000000000047947 */ /* 0x000fea0003800000 */
.L_x_3:
[----:B-12-4-:R-:W-:Y:S01]  /*07b0*/  NOP ;  /* 0x0000000000007918 */ /* 0x016fe20000000000 */
.L_x_4:
[----:B------:R-:W1:Y:S01]  /*07c0*/  LDC R2, c[0x0][0x65c] ;  /* 0x00019700ff027b82 */ /* 0x000e620000000800 */
[----:B------:R-:W-:Y:S02]  /*07d0*/  IMAD.U32 R8, RZ, RZ, UR8 ;  /* 0x00000008ff087e24 */ /* 0x000fe4000f8e00ff */
[----:B------:R-:W-:Y:S01]  /*07e0*/  IMAD.MOV.U32 R9, RZ, RZ, RZ ;  /* 0x000000ffff097224 */ /* 0x000fe200078e00ff */
[----:B-1----:R-:W-:-:S04]  /*07f0*/  ISETP.NE.AND P1, PT, R2, 0x1, PT ;  /* 0x000000010200780c */ /* 0x002fc80003f25270 */
[----:B------:R-:W-:-:S09]  /*0800*/  P2R R5, PR, RZ, 0x2 ;  /* 0x00000002ff057803 */ /* 0x000fd20000000000 */
[----:B------:R-:W1:Y:S01]  /*0810*/  @P1 LDC R17, c[0x0][0x10] ;  /* 0x00000400ff111b82 */ /* 0x000e620000000800 */
[----:B------:R-:W-:Y:S02]  /*0820*/  @P1 IMAD.MOV.U32 R5, RZ, RZ, RZ ;  /* 0x000000ffff051224 */ /* 0x000fe400078e00ff */
[----:B------:R-:W-:-:S05]  /*0830*/  @P1 IMAD.MOV.U32 R13, RZ, RZ, RZ ;  /* 0x000000ffff0d1224 */ /* 0x000fca00078e00ff */
[----:B------:R-:W2:Y:S01]  /*0840*/  @!P1 LDC R11, c[0x0][0xc] ;  /* 0x00000300ff0b9b82 */ /* 0x000ea20000000800 */
[----:B-1----:R-:W-:-:S04]  /*0850*/  @P1 IMAD.WIDE.U32 R16, R17, UR8, R4 ;  /* 0x0000000811101c25 */ /* 0x002fc8000f8e0004 */
[----:B------:R-:W-:Y:S02]  /*0860*/  @P1 IMAD.IADD R17, R17, 0x1, R13 ;  /* 0x0000000111111824 */ /* 0x000fe400078e020d */
[----:B--2---:R-:W-:-:S04]  /*0870*/  @!P1 IMAD.WIDE.U32 R8, R4, R11, R8 ;  /* 0x0000000b04089225 */ /* 0x004fc800078e0008 */
[----:B------:R-:W-:Y:S01]  /*0880*/  @!P1 IMAD.MOV.U32 R16, RZ, RZ, R8 ;  /* 0x000000ffff109224 */ /* 0x000fe200078e0008 */
[----:B------:R-:W-:Y:S01]  /*0890*/  @!P1 MOV R17, R9 ;  /* 0x0000000900119202 */ /* 0x000fe20000000f00 */
[----:B------:R-:W-:Y:S06]  /*08a0*/  @!P2 BRA `(.L_x_5) ;  /* 0x00000000000ca947 */ /* 0x000fec0003800000 */
[----:B------:R-:W-:Y:S01]  /*08b0*/  UCGABAR_WAIT ;  /* 0x0000000000007dc7 */ /* 0x000fe20008000000 */
[----:B------:R-:W-:Y:S01]  /*08c0*/  CCTL.IVALL ;  /* 0x00000000ff00798f */ /* 0x000fe20002000000 */
[----:B------:R-:W-:Y:S05]  /*08d0*/  BRA `(.L_x_6) ;  /* 0x0000000000047947 */ /* 0x000fea0003800000 */
.L_x_5:
[----:B------:R-:W-:Y:S06]  /*08e0*/  BAR.SYNC.DEFER_BLOCKING 0x0 ;  /* 0x0000000000007b1d */ /* 0x000fec0000010000 */
.L_x_6:
[----:B------:R-:W-:Y:S05]  /*08f0*/  @!P3 BRA `(.L_x_7) ;  /* 0x000000a800fcb947 */ /* 0x000fea0003800000 */
[----:B------:R-:W-:-:S13]  /*0900*/  ISETP.GT.U32.AND P0, PT, R6, 0x1, PT ;  /* 0x000000010600780c */ /* 0x000fda0003f04070 */
[----:B0-----:R-:W-:Y:S05]  /*0910*/  @P0 EXIT ;  /* 0x000000000000094d */ /* 0x001fea0003800000 */
[----:B------:R-:W-:Y:S01]  /*0920*/  ULDC.64 UR4, c[0x0][0x650] ;  /* 0x0001940000047ab9 */ /* 0x000fe20000000a00 */
[----:B------:R-:W-:Y:S01]  /*0930*/  PRMT R0, RZ, 0x7610, R0 ;  /* 0x00007610ff007816 */ /* 0x000fe20000000000 */
[----:B------:R-:W-:Y:S01]  /*0940*/  IMAD.MOV.U32 R153, RZ, RZ, -0x1 ;  /* 0xffffffffff997424 */ /* 0x000fe200078e00ff */
[----:B------:R-:W-:Y:S01]  /*0950*/  ISETP.GE.U32.AND P0, PT, R16, UR4, PT ;  /* 0x0000000410007c0c */ /* 0x000fe2000bf06070 */
[----:B------:R-:W-:Y:S02]  /*0960*/  IMAD.MOV.U32 R154, RZ, RZ, -0x1 ;  /* 0xffffffffff9a7424 */ /* 0x000fe400078e00ff */
[----:B------:R-:W-:Y:S01]  /*0970*/  IMAD.MOV.U32 R23, RZ, RZ, -0x1 ;  /* 0xffffffffff177424 */ /* 0x000fe200078e00ff */
[----:B------:R-:W-:-:S13]  /*0980*/  ISETP.GE.U32.AND.EX P0, PT, R17, UR5, PT, P0 ;  /* 0x0000000511007c0c */ /* 0x000fda000bf06100 */
[----:B------:R-:W-:Y:S05]  /*0990*/  @P0 BRA `(.L_x_8) ;  /* 0x00000004002c0947 */ /* 0x000fea0003800000 */
[----:B------:R-:W0:Y:S01]  /*09a0*/  LDC.64 R20, c[0x0][0x628] ;  /* 0x00018a00ff147b82 */ /* 0x000e220000000a00 */
[----:B------:R-:W-:Y:S02]  /*09b0*/  IMAD.MOV.U32 R8, RZ, RZ, R16 ;  /* 0x000000ffff087224 */ /* 0x000fe400078e0010 */
[----:B------:R-:W-:-:S05]  /*09c0*/  IMAD.MOV.U32 R9, RZ, RZ, R17 ;  /* 0x000000ffff097224 */ /* 0x000fca00078e0011 */
[----:B------:R-:W1:Y:S08]  /*09d0*/  LDC R0, c[0x0][0x630] ;  /* 0x00018c00ff007b82 */ /* 0x000e700000000800 */
[----:B------:R-:W2:Y:S01]  /*09e0*/  LDC.64 R26, c[0x0][0x620] ;  /* 0x00018800ff1a7b82 */ /* 0x000ea20000000a00 */
[----:B0-----:R-:W-:-:S04]  /*09f0*/  ISETP.NE.U32.AND P0, PT, R20, RZ, PT ;  /* 0x000000ff1400720c */ /* 0x001fc80003f05070 */
[----:B------:R-:W-:-:S13]  /*0a00*/  ISETP.NE.AND.EX P0, PT, R21, RZ, PT, P0 ;  /* 0x000000ff1500720c */ /* 0x000fda0003f05300 */
[----:B-12---:R-:W-:Y:S05]  /*0a10*/  @!P0 BRA `(.L_x_9) ;  /* 0x0000000000288947 */ /* 0x006fea0003800000 */
[----:B------:R-:W0:Y:S02]  /*0a20*/  LDC R13, c[0x0][0x634] ;  /* 0x00018d00ff0d7b82 */ /* 0x000e240000000800 */
[----:B0-----:R-:W-:-:S05]  /*0a30*/  IADD3 R13, P0, R16, R13, RZ ;  /* 0x0000000d100d7210 */ /* 0x001fca0007f1e0ff */
[----:B------:R-:W-:-:S04]  /*0a40*/  IMAD.X R15, RZ, RZ, R17, P0 ;  /* 0x000000ffff0f7224 */ /* 0x000fc800000e0611 */
[----:B------:R-:W-:-:S04]  /*0a50*/  IMAD.WIDE.U32 R8, R15, R20, RZ ;  /* 0x000000140f087225 */ /* 0x000fc800078e00ff */
[----:B------:R-:W-:-:S04]  /*0a60*/  IMAD.WIDE.U32 R10, P0, R13, R21, R8 ;  /* 0x000000150d0a7225 */ /* 0x000fc80007800008 */
[----:B------:R-:W-:-:S04]  /*0a70*/  IMAD.WIDE.U32 R8, R13, R20, RZ ;  /* 0x000000140d087225 */ /* 0x000fc800078e00ff */
[----:B------:R-:W-:Y:S01]  /*0a80*/  IMAD.X R13, RZ, RZ, RZ, P0 ;  /* 0x000000ffff0d7224 */ /* 0x000fe200000e06ff */
[----:B------:R-:W-:Y:S01]  /*0a90*/  IADD3 RZ, P0, R9, R10, RZ ;  /* 0x0000000a09ff7210 */ /* 0x000fe20007f1e0ff */
[----:B------:R-:W-:-:S04]  /*0aa0*/  IMAD.MOV.U32 R12, RZ, RZ, R11 ;  /* 0x000000ffff0c7224 */ /* 0x000fc800078e000b */
[----:B------:R-:W-:-:S08]  /*0ab0*/  IMAD.WIDE.U32.X R8, R15, R21, R12, P0 ;  /* 0x000000150f087225 */ /* 0x000fd000000e040c */
.L_x_9:
[----:B------:R-:W0:Y:S01]  /*0ac0*/  LDC.64 R20, c[0x0][0x640] ;  /* 0x00019000ff147b82 */ /* 0x000e220000000a00 */
[--C-:B------:R-:W-:Y:S01]  /*0ad0*/  SHF.R.U64 R28, R8, R0, R9.reuse ;  /* 0x00000000081c7219 */ /* 0x100fe20000001209 */
[----:B------:R-:W-:Y:S01]  /*0ae0*/  IMAD R30, R7, R24, R4 ;  /* 0x00000018071e7224 */ /* 0x000fe200078e0204 */
[----:B------:R-:W-:Y:S01]  /*0af0*/  SHF.R.U32.HI R0, RZ, R0, R9 ;  /* 0x00000000ff007219 */ /* 0x000fe20000011609 */
[----:B------:R-:W-:Y:S01]  /*0b00*/  IMAD.MOV.U32 R23, RZ, RZ, 0x1 ;  /* 0x00000001ff177424 */ /* 0x000fe200078e00ff */
[----:B------:R-:W-:-:S03]  /*0b10*/  IADD3 R5, P0, RZ, -R28, RZ ;  /* 0x8000001cff057210 */ /* 0x000fc60007f1e0ff */
[----:B------:R-:W1:Y:S01]  /*0b20*/  LDC R6, c[0x0][0x618] ;  /* 0x00018600ff067b82 */ /* 0x000e620000000800 */
[----:B------:R-:W-:-:S05]  /*0b30*/  IADD3.X R9, RZ, ~R0, RZ, P0, !PT ;  /* 0x80000000ff097210 */ /* 0x000fca00007fe4ff */
[-C--:B------:R-:W-:Y:S02]  /*0b40*/  IMAD R0, R9, R26.reuse, RZ ;  /* 0x0000001a09007224 */ /* 0x080fe400078e02ff */
[----:B------:R-:W2:Y:S01]  /*0b50*/  LDC R11, c[0x0][0x608] ;  /* 0x00018200ff0b7b82 */ /* 0x000ea20000000800 */
[----:B------:R-:W-:-:S04]  /*0b60*/  IMAD.WIDE.U32 R8, R5, R26, R16 ;  /* 0x0000001a05087225 */ /* 0x000fc800078e0010 */
[----:B------:R-:W-:-:S03]  /*0b70*/  IMAD R5, R5, R27, R0 ;  /* 0x0000001b05057224 */ /* 0x000fc600078e0200 */
[----:B------:R-:W3:Y:S01]  /*0b80*/  LDC R12, c[0x0][0x658] ;  /* 0x00019600ff0c7b82 */ /* 0x000ee20000000800 */
[----:B0-----:R-:W-:Y:S01]  /*0b90*/  ISETP.NE.U32.AND P0, PT, R20, RZ, PT ;  /* 0x000000ff1400720c */ /* 0x001fe20003f05070 */
[----:B------:R-:W-:Y:S02]  /*0ba0*/  IMAD.IADD R5, R9, 0x1, R5 ;  /* 0x0000000109057824 */ /* 0x000fe400078e0205 */
[----:B------:R-:W-:Y:S01]  /*0bb0*/  IMAD.MOV.U32 R9, RZ, RZ, -0x1 ;  /* 0xffffffffff097424 */ /* 0x000fe200078e00ff */
[----:B------:R-:W-:-:S03]  /*0bc0*/  ISETP.NE.AND.EX P0, PT, R21, RZ, PT, P0 ;  /* 0x000000ff1500720c */ /* 0x000fc60003f05300 */
[----:B------:R-:W0:Y:S01]  /*0bd0*/  LDC R15, c[0x0][0x600] ;  /* 0x00018000ff0f7b82 */ /* 0x000e220000000800 */
[-CC-:B-1----:R-:W-:Y:S02]  /*0be0*/  SHF.R.U64 R13, R8, R6.reuse, R5.reuse ;  /* 0x00000006080d7219 */ /* 0x182fe40000001205 */
[----:B------:R-:W-:-:S05]  /*0bf0*/  SHF.R.U32.HI R0, RZ, R6, R5 ;  /* 0x00000006ff007219 */ /* 0x000fca0000011605 */
[----:B------:R-:W1:Y:S01]  /*0c00*/  LDC R14, c[0x0][0x648] ;  /* 0x00019200ff0e7b82 */ /* 0x000e620000000800 */
[-CC-:B--2---:R-:W-:Y:S02]  /*0c10*/  SHF.R.U64 R27, R13, R11.reuse, R0.reuse ;  /* 0x0000000b0d1b7219 */ /* 0x184fe40000001200 */
[----:B------:R-:W-:-:S05]  /*0c20*/  SHF.R.U32.HI R5, RZ, R11, R0 ;  /* 0x0000000bff057219 */ /* 0x000fca0000011600 */
[----:B------:R-:W2:Y:S01]  /*0c30*/  LDC R26, c[0x0][0x638] ;  /* 0x00018e00ff1a7b82 */ /* 0x000ea20000000800 */
[-CC-:B---3--:R-:W-:Y:S02]  /*0c40*/  SHF.R.U64 R24, R27, R12.reuse, R5.reuse ;  /* 0x0000000c1b187219 */ /* 0x188fe40000001205 */
[-C--:B------:R-:W-:Y:S02]  /*0c50*/  SHF.L.U32 R0, R9, R12.reuse, RZ ;  /* 0x0000000c09007219 */ /* 0x080fe400000006ff */
[----:B------:R-:W-:Y:S01]  /*0c60*/  SHF.R.U32.HI R5, RZ, R12, R5 ;  /* 0x0000000cff057219 */ /* 0x000fe20000011605 */
[----:B------:R-:W-:Y:S01]  /*0c70*/  IMAD.MOV.U32 R4, RZ, RZ, R24 ;  /* 0x000000ffff047224 */ /* 0x000fe200078e0018 */
[----:B------:R-:W-:Y:S01]  /*0c80*/  LOP3.LUT R10, RZ, R0, RZ, 0x33, !PT ;  /* 0x00000000ff0a7212 */ /* 0x000fe200078e33ff */
[----:B------:R-:W3:Y:S01]  /*0c90*/  LDC R25, c[0x0][0x610] ;  /* 0x00018400ff197b82 */ /* 0x000ee20000000800 */
[----:B------:R-:W-:Y:S05]  /*0ca0*/  @!P0 BRA `(.L_x_10) ;  /* 0x0000000000288947 */ /* 0x000fea0003800000 */
[----:B------:R-:W4:Y:S02]  /*0cb0*/  LDC R9, c[0x0][0x64c] ;  /* 0x00019300ff097b82 */ /* 0x000f240000000800 */
[----:B----4-:R-:W-:-:S05]  /*0cc0*/  IADD3 R9, P0, R24, R9, RZ ;  /* 0x0000000918097210 */ /* 0x010fca0007f1e0ff */
        /* <DEDUP_REMOVED lines=8> */
.L_x_10:
[----:B-1----:R-:W-:Y:S01]  /*0d50*/  SHF.R.U64 R4, R4, R14, R5 ;  /* 0x0000000e04047219 */ /* 0x002fe20000001205 */
[----:B0-----:R-:W-:Y:S01]  /*0d60*/  VIADD R6, R15, 0xffffffff ;  /* 0xffffffff0f067836 */ /* 0x001fe20000000000 */
[----:B------:R-:W-:Y:S01]  /*0d70*/  SHF.L.U32 R0, R23, R12, RZ ;  /* 0x0000000c17007219 */ /* 0x000fe200000006ff */
[----:B------:R-:W-:Y:S01]  /*0d80*/  IMAD.MOV.U32 R23, RZ, RZ, R28 ;  /* 0x000000ffff177224 */ /* 0x000fe200078e001c */
[----:B------:R-:W-:Y:S02]  /*0d90*/  LOP3.LUT R5, R27, R10, RZ, 0xc0, !PT ;  /* 0x0000000a1b057212 */ /* 0x000fe400078ec0ff */
[----:B------:R-:W-:Y:S02]  /*0da0*/  IADD3 R7, -R4, RZ, RZ ;  /* 0x000000ff04077210 */ /* 0x000fe40007ffe1ff */
[----:B------:R-:W-:Y:S01]  /*0db0*/  SEL R3, R3, R30, !P1 ;  /* 0x0000001e03037207 */ /* 0x000fe20004800000 */
[----:B------:R-:W-:Y:S01]  /*0dc0*/  IMAD R4, R0, R4, R5 ;  /* 0x0000000400047224 */ /* 0x000fe200078e0205 */
[----:B------:R-:W-:Y:S01]  /*0dd0*/  LOP3.LUT R6, R13, R6, RZ, 0xc0, !PT ;  /* 0x000000060d067212 */ /* 0x000fe200078ec0ff */
[----:B--2---:R-:W-:-:S02]  /*0de0*/  IMAD R0, R7, R26, R24 ;  /* 0x0000001a07007224 */ /* 0x004fc400078e0218 */
[----:B---3--:R-:W-:Y:S02]  /*0df0*/  IMAD R3, R4, R25, R3 ;  /* 0x0000001904037224 */ /* 0x008fe400078e0203 */
[----:B------:R-:W-:Y:S02]  /*0e00*/  IMAD.MOV.U32 R5, RZ, RZ, 0x1 ;  /* 0x00000001ff057424 */ /* 0x000fe400078e00ff */
[----:B------:R-:W-:-:S03]  /*0e10*/  IMAD R4, R0, R15, R6 ;  /* 0x0000000f00047224 */ /* 0x000fc600078e0206 */
[----:B------:R-:W-:Y:S02]  /*0e20*/  PRMT R0, R5, 0x7610, R0 ;  /* 0x0000761005007816 */ /* 0x000fe40000000000 */
[----:B------:R-:W-:Y:S02]  /*0e30*/  SEL R154, R4, R3, !P1 ;  /* 0x00000003049a7207 */ /* 0x000fe40004800000 */
[----:B------:R-:W-:-:S07]  /*0e40*/  SEL R153, R3, R4, !P1 ;  /* 0x0000000403997207 */ /* 0x000fce0004800000 */
.L_x_8:
[----:B------:R-:W-:-:S08]  /*0e50*/  NOP ;  /* 0x0000000000007918 */ /* 0x000fd00000000000 */
[----:B------:R-:W0:Y:S02]  /*0e60*/  USETMAXREG.TRY_ALLOC.CTAPOOL UP0, 0xe8 ;  /* 0x000000e8000079c8 */ /* 0x000e240008000600 */
[----:B0-----:R-:W-:-:S13]  /*0e70*/  PLOP3.LUT P0, PT, PT, PT, UP0, 0x80, 0x0 ;  /* 0x000000000000781c */ /* 0x001fda0003f0f008 */
[----:B------:R-:W-:Y:S05]  /*0e80*/  @!P0 BRA `(.L_x_8) ;  /* 0xfffffffc00f08947 */ /* 0x000fea000383ffff */
[----:B------:R-:W-:Y:S01]  /*0e90*/  ULDC.64 UR4, c[0x0][0x598] ;  /* 0x0001660000047ab9 */ /* 0x000fe20000000a00 */
[----:B------:R-:W-:Y:S01]  /*0ea0*/  ULDC.64 UR36, c[0x0][0x208] ;  /* 0x0000820000247ab9 */ /* 0x000fe20000000a00 */
[----:B------:R-:W-:-:S04]  /*0eb0*/  ISETP.NE.U32.AND P0, PT, RZ, UR4, PT ;  /* 0x00000004ff007c0c */ /* 0x000fc8000bf05070 */
[----:B------:R-:W-:-:S13]  /*0ec0*/  ISETP.NE.AND.EX P0, PT, RZ, UR5, PT, P0 ;  /* 0x00000005ff007c0c */ /* 0x000fda000bf05300 */
[----:B------:R-:W-:Y:S05]  /*0ed0*/  @!P0 BRA `(.L_x_11) ;  /* 0x00000000001c8947 */ /* 0x000fea0003800000 */
[----:B------:R-:W0:Y:S02]  /*0ee0*/  LDC.64 R4, c[0x0][0x598] ;  /* 0x00016600ff047b82 */ /* 0x000e240000000a00 */
[----:B0-----:R-:W2:Y:S02]  /*0ef0*/  LDG.E.64 R4, desc[UR36][R4.64] ;  /* 0x0000002404047981 */ /* 0x001ea4000c1e1b00 */
[----:B--2---:R-:W-:-:S04]  /*0f00*/  ISETP.NE.U32.AND P0, PT, R4, RZ, PT ;  /* 0x000000ff0400720c */ /* 0x004fc80003f05070 */
[----:B------:R-:W-:-:S13]  /*0f10*/  ISETP.NE.AND.EX P0, PT, R5, RZ, PT, P0 ;  /* 0x000000ff0500720c */ /* 0x000fda0003f05300 */
[----:B------:R-:W-:Y:S05]  /*0f20*/  @!P0 BRA `(.L_x_11) ;  /* 0x0000000000088947 */ /* 0x000fea0003800000 */
[----:B------:R0:W5:Y:S01]  /*0f30*/  LD.E R155, desc[UR36][R4.64] ;  /* 0x00000024049b7980 */ /* 0x000162000c101900 */
[----:B------:R-:W-:Y:S05]  /*0f40*/  BRA `(.L_x_12) ;  /* 0x0000000000247947 */ /* 0x000fea0003800000 */
.L_x_11:
[----:B------:R-:W-:Y:S02]  /*0f50*/  ULDC.64 UR4, c[0x0][0x588] ;  /* 0x0001620000047ab9 */ /* 0x000fe40000000a00 */
[----:B------:R-:W-:-:S04]  /*0f60*/  ISETP.NE.U32.AND P0, PT, RZ, UR4, PT ;  /* 0x00000004ff007c0c */ /* 0x000fc8000bf05070 */
[----:B------:R-:W-:-:S13]  /*0f70*/  ISETP.NE.AND.EX P0, PT, RZ, UR5, PT, P0 ;  /* 0x00000005ff007c0c */ /* 0x000fda000bf05300 */
[----:B------:R-:W-:Y:S05]  /*0f80*/  @!P0 BRA `(.L_x_13) ;  /* 0x00000000000c8947 */ /* 0x000fea0003800000 */
[----:B------:R-:W0:Y:S02]  /*0f90*/  LDC.64 R4, c[0x0][0x588] ;  /* 0x00016200ff047b82 */ /* 0x000e240000000a00 */
[----:B0-----:R1:W5:Y:S01]  /*0fa0*/  LDG.E R155, desc[UR36][R4.64] ;  /* 0x00000024049b7981 */ /* 0x001362000c1e1900 */
[----:B------:R-:W-:Y:S05]  /*0fb0*/  BRA `(.L_x_12) ;  /* 0x0000000000087947 */ /* 0x000fea0003800000 */
.L_x_13:
[----:B------:R-:W-:Y:S02]  /*0fc0*/  ULDC UR4, c[0x0][0x580] ;  /* 0x0001600000047ab9 */ /* 0x000fe40000000800 */
[----:B------:R-:W-:-:S07]  /*0fd0*/  IMAD.U32 R155, RZ, RZ, UR4 ;  /* 0x00000004ff9b7e24 */ /* 0x000fce000f8e00ff */
.L_x_12:
[----:B------:R-:W-:Y:S02]  /*0fe0*/  ULDC.64 UR4, c[0x0][0x5a0] ;  /* 0x0001680000047ab9 */ /* 0x000fe40000000a00 */
[----:B------:R-:W-:-:S04]  /*0ff0*/  ISETP.NE.U32.AND P0, PT, RZ, UR4, PT ;  /* 0x00000004ff007c0c */ /* 0x000fc8000bf05070 */
[----:B------:R-:W-:-:S13]  /*1000*/  ISETP.NE.AND.EX P0, PT, RZ, UR5, PT, P0 ;  /* 0x00000005ff007c0c */ /* 0x000fda000bf05300 */
[----:B------:R-:W-:Y:S05]  /*1010*/  @!P0 BRA `(.L_x_14) ;  /* 0x00000000001c8947 */ /* 0x000fea0003800000 */
[----:B01----:R-:W0:Y:S02]  /*1020*/  LDC.64 R4, c[0x0][0x5a0] ;  /* 0x00016800ff047b82 */ /* 0x003e240000000a00 */
[----:B0-----:R-:W2:Y:S02]  /*1030*/  LDG.E.64 R4, desc[UR36][R4.64] ;  /* 0x0000002404047981 */ /* 0x001ea4000c1e1b00 */
[----:B--2---:R-:W-:-:S04]  /*1040*/  ISETP.NE.U32.AND P0, PT, R4, RZ, PT ;  /* 0x000000ff0400720c */ /* 0x004fc80003f05070 */
[----:B------:R-:W-:-:S13]  /*1050*/  ISETP.NE.AND.EX P0, PT, R5, RZ, PT, P0 ;  /* 0x000000ff0500720c */ /* 0x000fda0003f05300 */
[----:B------:R-:W-:Y:S05]  /*1060*/  @!P0 BRA `(.L_x_14) ;  /* 0x0000000000088947 */ /* 0x000fea0003800000 */
[----:B------:R0:W5:Y:S01]  /*1070*/  LD.E R156, desc[UR36][R4.64] ;  /* 0x00000024049c7980 */ /* 0x000162000c101900 */
[----:B------:R-:W-:Y:S05]  /*1080*/  BRA `(.L_x_15) ;  /* 0x0000000000247947 */ /* 0x000fea0003800000 */
.L_x_14:
[----:B------:R-:W-:Y:S02]  /*1090*/  ULDC.64 UR4, c[0x0][0x590] ;  /* 0x0001640000047ab9 */ /* 0x000fe40000000a00 */
[----:B------:R-:W-:-:S04]  /*10a0*/  ISETP.NE.U32.AND P0, PT, RZ, UR4, PT ;  /* 0x00000004ff007c0c */ /* 0x000fc8000bf05070 */
[----:B------:R-:W-:-:S13]  /*10b0*/  ISETP.NE.AND.EX P0, PT, RZ, UR5, PT, P0 ;  /* 0x00000005ff007c0c */ /* 0x000fda000bf05300 */
[----:B------:R-:W-:Y:S05]  /*10c0*/  @!P0 BRA `(.L_x_16) ;  /* 0x00000000000c8947 */ /* 0x000fea0003800000 */
[----:B------:R-:W2:Y:S02]  /*10d0*/  LDC.64 R156, c[0x0][0x590] ;  /* 0x00016400ff9c7b82 */ /* 0x000ea40000000a00 */
[----:B--2---:R2:W5:Y:S01]  /*10e0*/  LDG.E R156, desc[UR36][R156.64] ;  /* 0x000000249c9c7981 */ /* 0x004562000c1e1900 */
[----:B------:R-:W-:Y:S05]  /*10f0*/  BRA `(.L_x_15) ;  /* 0x0000000000087947 */ /* 0x000fea0003800000 */
.L_x_16:
[----:B------:R-:W-:Y:S02]  /*1100*/  ULDC UR4, c[0x0][0x584] ;  /* 0x0001610000047ab9 */ /* 0x000fe40000000800 */
[----:B------:R-:W-:-:S07]  /*1110*/  IMAD.U32 R156, RZ, RZ, UR4 ;  /* 0x00000004ff9c7e24 */ /* 0x000fce000f8e00ff */
.L_x_15:
[----:B------:R-:W-:-:S13]  /*1120*/  LOP3.LUT P0, RZ, R0, 0xff, RZ, 0xc0, !PT ;  /* 0x000000ff00ff7812 */ /* 0x000fda000780c0ff */
[----:B------:R-:W-:Y:S05]  /*1130*/  @!P0 EXIT ;  /* 0x000000000000894d */ /* 0x000fea0003800000 */
[----:B------:R-:W-:Y:S01]  /*1140*/  ULDC UR4, c[0x0][0x28c] ;  /* 0x0000a30000047ab9 */ /* 0x000fe20000000800 */
[----:B------:R-:W-:Y:S01]  /*1150*/  LOP3.LUT R166, R19, 0x1, RZ, 0xfc, !PT ;  /* 0x0000000113a67812 */ /* 0x000fe200078efcff */
[----:B------:R-:W-:Y:S01]  /*1160*/  UIADD3 UR4, UR4, 0x7f, URZ ;  /* 0x0000007f04047890 */ /* 0x000fe2000fffe03f */
[----:B------:R-:W-:Y:S01]  /*1170*/  UMOV UR38, URZ ;  /* 0x0000003f00267c82 */ /* 0x000fe20008000000 */
[----:B------:R-:W-:Y:S02]  /*1180*/  UMOV UR39, URZ ;  /* 0x0000003f00277c82 */ /* 0x000fe40008000000 */
[----:B------:R-:W-:-:S04]  /*1190*/  USHF.R.S32.HI UR5, URZ, 0x1f, UR4 ;  /* 0x0000001f3f057899 */ /* 0x000fc80008011404 */
[----:B------:R-:W-:-:S04]  /*11a0*/  ULEA.HI UR5, UR5, UR4, URZ, 0x7 ;  /* 0x0000000405057291 */ /* 0x000fc8000f8f383f */
[----:B------:R-:W-:-:S12]  /*11b0*/  USHF.R.S32.HI UR40, URZ, 0x7, UR5 ;  /* 0x000000073f287899 */ /* 0x000fd80008011405 */
.L_x_288:
[----:B------:R-:W-:Y:S01]  /*11c0*/  LOP3.LUT R0, R18, 0x80, RZ, 0xc0, !PT ;  /* 0x0000008012007812 */ /* 0x000fe200078ec0ff */
[----:B---3--:R-:W3:Y:S01]  /*11d0*/  S2UR UR7, SR_CgaCtaId ;  /* 0x00000000000779c3 */ /* 0x008ee20000008800 */
[----:B------:R-:W-:Y:S02]  /*11e0*/  UMOV UR6, 0x400 ;  /* 0x0000040000067882 */ /* 0x000fe40000000000 */
[----:B------:R-:W-:-:S06]  /*11f0*/  SHF.R.U32.HI R0, RZ, 0x7, R0 ;  /* 0x00000007ff007819 */ /* 0x000fcc0000011600 */
[----:B----4-:R-:W4:Y:S01]  /*1200*/  SHFL.IDX PT, R0, R0, RZ, 0x1f ;  /* 0x00001fff00007589 */ /* 0x010f2200000e0000 */
[----:B---3--:R-:W-:Y:S01]  /*1210*/  ULEA UR6, UR7, UR6, 0x18 ;  /* 0x0000000607067291 */ /* 0x008fe2000f8ec03f */
[----:B----4-:R-:W-:-:S13]  /*1220*/  R2UR UR4, R0 ;  /* 0x00000000000472ca */ /* 0x010fda00000e0000 */
[----:B------:R-:W-:-:S04]  /*1230*/  ULEA.HI UR5, UR4, UR4, URZ, 0x1 ;  /* 0x0000000404057291 */ /* 0x000fc8000f8f083f */
[----:B------:R-:W-:-:S04]  /*1240*/  ULOP3.LUT UR5, UR5, 0x7fffe, URZ, 0xc0, !UPT ;  /* 0x0007fffe05057892 */ /* 0x000fc8000f8ec03f */
[----:B------:R-:W-:-:S03]  /*1250*/  UIADD3 UR5, UR4, -UR5, URZ ;  /* 0x8000000504057290 */ /* 0x000fc6000fffe03f */
[----:B------:R-:W-:Y:S01]  /*1260*/  ULDC UR4, c[0x0][0x28c] ;  /* 0x0000a30000047ab9 */ /* 0x000fe20000000800 */
[----:B------:R-:W-:Y:S01]  /*1270*/  ULEA UR5, UR5, UR6, 0xd ;  /* 0x0000000605057291 */ /* 0x000fe2000f8e683f */
[----:B------:R-:W-:-:S03]  /*1280*/  ISETP.LT.AND P0, PT, RZ, UR4, PT ;  /* 0x00000004ff007c0c */ /* 0x000fc6000bf01270 */
[----:B------:R-:W-:-:S04]  /*1290*/  UIADD3 UR5, UR5, 0x100, URZ ;  /* 0x0000010005057890 */ /* 0x000fc8000fffe03f */
[----:B------:R-:W-:-:S04]  /*12a0*/  USHF.R.U32.HI UR5, URZ, 0x4, UR5 ;  /* 0x000000043f057899 */ /* 0x000fc80008011605 */
[----:B------:R-:W-:Y:S02]  /*12b0*/  ULOP3.LUT UR41, UR5, 0x3fff, URZ, 0xc0, !UPT ;  /* 0x00003fff05297892 */ /* 0x000fe4000f8ec03f */
[----:B-12---:R-:W-:Y:S10]  /*12c0*/  @P0 BRA `(.L_x_17) ;  /* 0x0000000000400947 */ /* 0x006ff40003800000 */
[----:B------:R-:W-:Y:S01]  /*12d0*/  MOV R0, 0x0 ;  /* 0x0000000000007802 */ /* 0x000fe20000000f00 */
[----:B------:R-:W-:Y:S01]  /*12e0*/  ULDC.64 UR4, c[0x4][0x68] ;  /* 0x01001a0000047ab9 */ /* 0x000fe20000000a00 */
[----:B------:R-:W-:Y:S01]  /*12f0*/  ULDC.64 UR6, c[0x4][0x8] ;  /* 0x0100020000067ab9 */ /* 0x000fe20000000a00 */
[----:B01----:R-:W-:Y:S01]  /*1300*/  IMAD.U32 R4, RZ, RZ, UR4 ;  /* 0x00000004ff047e24 */ /* 0x003fe2000f8e00ff */
[----:B------:R0:W1:Y:S01]  /*1310*/  LDC.64 R14, c[0x4][R0] ;  /* 0x01000000000e7b82 */ /* 0x0000620000000a00 */
[----:B------:R-:W-:Y:S01]  /*1320*/  IMAD.U32 R5, RZ, RZ, UR5 ;  /* 0x00000005ff057e24 */ /* 0x000fe2000f8e00ff */
[----:B------:R-:W-:Y:S01]  /*1330*/  ULDC.64 UR4, c[0x4][0x70] ;  /* 0x01001c0000047ab9 */ /* 0x000fe20000000a00 */
[----:B------:R-:W-:Y:S01]  /*1340*/  MOV R10, UR6 ;  /* 0x00000006000a7c02 */ /* 0x000fe20008000f00 */
[----:B------:R-:W-:Y:S02]  /*1350*/  IMAD.U32 R6, RZ, RZ, UR4 ;  /* 0x00000004ff067e24 */ /* 0x000fe4000f8e00ff */
[----:B------:R-:W-:-:S02]  /*1360*/  IMAD.U32 R7, RZ, RZ, UR5 ;  /* 0x00000005ff077e24 */ /* 0x000fc4000f8e00ff */
[----:B------:R-:W-:Y:S02]  /*1370*/  IMAD.U32 R11, RZ, RZ, UR7 ;  /* 0x00000007ff0b7e24 */ /* 0x000fe4000f8e00ff */
[----:B------:R-:W-:Y:S02]  /*1380*/  IMAD.MOV.U32 R8, RZ, RZ, 0x1e1 ;  /* 0x000001e1ff087424 */ /* 0x000fe400078e00ff */
[----:B------:R-:W-:Y:S02]  /*1390*/  IMAD.MOV.U32 R12, RZ, RZ, 0x1 ;  /* 0x00000001ff0c7424 */ /* 0x000fe400078e00ff */
[----:B0-----:R-:W-:-:S07]  /*13a0*/  IMAD.MOV.U32 R13, RZ, RZ, RZ ;  /* 0x000000ffff0d7224 */ /* 0x001fce00078e00ff */
[----:B------:R-:W-:-:S07]  /*13b0*/  LEPC R20, `(.L_x_17) ;  /* 0x000000001014794e */ /* 0x000fce0000000000 */
[----:B-12--5:R-:W-:Y:S05]  /*13c0*/  CALL.ABS.NOINC R14 ;  /* 0x000000000e007343 */ /* 0x026fea0003c00000 */
.L_x_17:
[----:B------:R-:W-:-:S13]  /*13d0*/  ISETP.NE.AND P0, PT, R166, 0x3, PT ;  /* 0x00000003a600780c */ /* 0x000fda0003f05270 */
[----:B------:R-:W-:Y:S05]  /*13e0*/  @!P0 BRA `(.L_x_18) ;  /* 0x0000000000048947 */ /* 0x000fea0003800000 */
[----:B------:R-:W-:Y:S01]  /*13f0*/  BPT.TRAP 0x1 ;  /* 0x000000040000795c */ /* 0x000fe20000300000 */
.L_x_18:
[----:B------:R-:W3:Y:S01]  /*1400*/  S2UR UR5, SR_CgaCtaId ;  /* 0x00000000000579c3 */ /* 0x000ee20000008800 */
[----:B------:R-:W-:Y:S01]  /*1410*/  UMOV UR4, 0x400 ;  /* 0x0000040000047882 */ /* 0x000fe20000000000 */
[----:B------:R-:W-:Y:S02]  /*1420*/  IMAD.U32 R0, RZ, RZ, UR38 ;  /* 0x00000026ff007e24 */ /* 0x000fe4000f8e00ff */
[----:B------:R-:W-:-:S03]  /*1430*/  IMAD.U32 R3, RZ, RZ, UR39 ;  /* 0x00000027ff037e24 */ /* 0x000fc6000f8e00ff */
[----:B------:R-:W-:Y:S01]  /*1440*/  SHF.L.U32 R0, R0, 0x1f, RZ ;  /* 0x0000001f00007819 */ /* 0x000fe200000006ff */
[----:B---3--:R-:W-:-:S06]  /*1450*/  ULEA UR4, UR5, UR4, 0x18 ;  /* 0x0000000405047291 */ /* 0x008fcc000f8ec03f */
[----:B------:R-:W-:-:S04]  /*1460*/  IMAD.U32 R6, RZ, RZ, UR4 ;  /* 0x00000004ff067e24 */ /* 0x000fc8000f8e00ff */
[----:B------:R-:W-:-:S04]  /*1470*/  IMAD R3, R3, 0x8, R6 ;  /* 0x0000000803037824 */ /* 0x000fc800078e0206 */
[----:B------:R3:W4:Y:S01]  /*1480*/  SYNCS.PHASECHK.TRANS64.TRYWAIT P1, [R3+URZ], R0 ;  /* 0x00000000030075a7 */ /* 0x000722000802017f */
[----:B------:R-:W-:Y:S05]  /*1490*/  @!P0 BRA `(.L_x_19) ;  /* 0x0000000000048947 */ /* 0x000fea0003800000 */
[----:B------:R-:W-:Y:S01]  /*14a0*/  BPT.TRAP 0x1 ;  /* 0x000000040000795c */ /* 0x000fe20000300000 */
.L_x_19:
[----:B----4-:R-:W-:Y:S05]  /*14b0*/  @P1 BRA `(.L_x_20) ;  /* 0x0000000000081947 */ /* 0x010fea0003800000 */
[----:B------:R-:W4:Y:S02]  /*14c0*/  SYNCS.PHASECHK.TRANS64.TRYWAIT P1, [R3+URZ], R0 ;  /* 0x00000000030075a7 */ /* 0x000f24000802017f */
[----:B----4-:R-:W-:Y:S05]  /*14d0*/  @!P1 BRA `(.L_x_21) ;  /* 0x000000b4005c9947 */ /* 0x010fea0003800000 */
.L_x_20:
[----:B------:R-:W-:-:S04]  /*14e0*/  UISETP.LT.AND UP0, UPT, UR40, 0x1, UPT ;  /* 0x000000012800788c */ /* 0x000fc8000bf01270 */
[----:B------:R-:W-:-:S06]  /*14f0*/  USEL UR4, UR40, 0x1, UP0 ;  /* 0x0000000128047887 */ /* 0x000fcc0008000000 */
[----:B---34-:R-:W-:Y:S01]  /*1500*/  MOV R0, UR4 ;  /* 0x0000000400007c02 */ /* 0x018fe20008000f00 */
[----:B------:R-:W-:Y:S05]  /*1510*/  WARPSYNC.ALL ;  /* 0x0000000000007948 */ /* 0x000fea0003800000 */
[----:B------:R-:W-:-:S04]  /*1520*/  IADD3 R0, -R0, UR40, RZ ;  /* 0x0000002800007c10 */ /* 0x000fc8000fffe1ff */
[----:B------:R-:W-:Y:S02]  /*1530*/  ISETP.GE.AND P1, PT, R0, 0x1, PT ;  /* 0x000000010000780c */ /* 0x000fe40003f26270 */
[----:B------:R-:W-:Y:S01]  /*1540*/  R2UR UR4, R6 ;  /* 0x00000000060472ca */ /* 0x000fe200000e0000 */
[----:B------:R-:W-:Y:S01]  /*1550*/  WARPGROUP.ARRIVE ;  /* 0x00000000000079c5 */ /* 0x000fe20000000000 */
[----:B------:R-:W-:Y:S01]  /*1560*/  UMOV UR9, 0x40000040 ;  /* 0x4000004000097882 */ /* 0x000fe20000000000 */
[----:B------:R-:W-:Y:S01]  /*1570*/  UMOV UR11, 0x40000040 ;  /* 0x40000040000b7882 */ /* 0x000fe20000000000 */
[----:B------:R-:W-:Y:S01]  /*1580*/  UMOV UR13, 0x40000040 ;  /* 0x40000040000d7882 */ /* 0x000fe20000000000 */
[----:B------:R-:W-:-:S08]  /*1590*/  UMOV UR15, UR11 ;  /* 0x0000000b000f7c82 */ /* 0x000fd00008000000 */
[----:B------:R-:W-:-:S04]  /*15a0*/  UIADD3 UR4, UR4, 0x20100, URZ ;  /* 0x0002010004047890 */ /* 0x000fc8000fffe03f */
[----:B------:R-:W-:-:S04]  /*15b0*/  USHF.R.U32.HI UR4, URZ, 0x4, UR4 ;  /* 0x000000043f047899 */ /* 0x000fc80008011604 */
[----:B------:R-:W-:Y:S02]  /*15c0*/  ULOP3.LUT UR5, UR4, 0x3fff, URZ, 0xc0, !UPT ;  /* 0x00003fff04057892 */ /* 0x000fe4000f8ec03f */
[----:B------:R-:W-:Y:S02]  /*15d0*/  ULOP3.LUT UR4, UR41, 0x10000, URZ, 0xfc, !UPT ;  /* 0x0001000029047892 */ /* 0x000fe4000f8efc3f */
[----:B------:R-:W-:Y:S02]  /*15e0*/  ULOP3.LUT UR5, UR5, 0x10000, URZ, 0xfc, !UPT ;  /* 0x0001000005057892 */ /* 0x000fe4000f8efc3f */
[----:B------:R-:W-:Y:S02]  /*15f0*/  ULEA UR8, UR39, UR4, 0xc ;  /* 0x0000000427087291 */ /* 0x000fe4000f8e603f */
[----:B------:R-:W-:Y:S02]  /*1600*/  ULEA UR6, UR39, UR5, 0xb ;  /* 0x0000000527067291 */ /* 0x000fe4000f8e583f */
[----:B------:R-:W-:-:S05]  /*1610*/  UIADD3 UR12, UR8, 0x400, URZ ;  /* 0x00000400080c7890 */ /* 0x000fca000fffe03f */
[----:B------:R-:W-:Y:S02]  /*1620*/  UMOV UR10, UR6 ;  /* 0x00000006000a7c82 */ /* 0x000fe40008000000 */
[----:B------:R-:W-:Y:S01]  /*1630*/  HGMMA.64x128x16.F32 R88, gdesc[UR8], RZ, !UPT, gsb0 ;  /* 0x01e00000085879f0 */ /* 0x000fe2000c0008ff */
[----:B------:R-:W-:Y:S02]  /*1640*/  UMOV UR14, UR10 ;  /* 0x0000000a000e7c82 */ /* 0x000fe40008000000 */
[----:B------:R-:W-:Y:S02]  /*1650*/  WARPGROUP.DEPBAR.LE gsb0, 0x0 ;  /* 0x00008000000079c5 */ /* 0x000fe40000010000 */
[----:B------:R-:W-:-:S07]  /*1660*/  WARPGROUP.ARRIVE ;  /* 0x00000000000079c5 */ /* 0x000fce0000000000 */
[----:B------:R-:W-:Y:S01]  /*1670*/  HGMMA.64x128x16.F32 R24, gdesc[UR12], RZ, !UPT, gsb0 ;  /* 0x01e000000c1879f0 */ /* 0x000fe2000c0008ff */
[----:B------:R-:W-:Y:S02]  /*1680*/  UIADD3 UR12, UR8, 0x2, URZ ;  /* 0x00000002080c7890 */ /* 0x000fe4000fffe03f */
[----:B------:R-:W-:Y:S01]  /*1690*/  UIADD3 UR14, UR6, 0x2, URZ ;  /* 0x00000002060e7890 */ /* 0x000fe2000fffe03f */
[----:B------:R-:W-:Y:S01]  /*16a0*/  UMOV UR13, 0x40000040 ;  /* 0x40000040000d7882 */ /* 0x000fe20000000000 */
[----:B------:R-:W-:Y:S01]  /*16b0*/  UMOV UR15, 0x40000040 ;  /* 0x40000040000f7882 */ /* 0x000fe20000000000 */
[----:B------:R-:W-:Y:S02]  /*16c0*/  WARPGROUP.DEPBAR.LE gsb0, 0x0 ;  /* 0x00008000000079c5 */ /* 0x000fe40000010000 */
[----:B------:R-:W-:-:S06]  /*16d0*/  WARPGROUP.ARRIVE ;  /* 0x00000000000079c5 */ /* 0x000fcc0000000000 */
[----:B------:R-:W-:Y:S01]  /*16e0*/  HGMMA.64x128x16.F32 R88, gdesc[UR12], R88, gsb0 ;  /* 0x01e000000c5879f0 */ /* 0x000fe20008000858 */
[----:B------:R-:W-:Y:S01]  /*16f0*/  UIADD3 UR12, UR8, 0x402, URZ ;  /* 0x00000402080c7890 */ /* 0x000fe2000fffe03f */
[----:B------:R-:W-:Y:S01]  /*1700*/  UMOV UR13, 0x40000040 ;  /* 0x40000040000d7882 */ /* 0x000fe20000000000 */
[----:B------:R-:W-:Y:S02]  /*1710*/  WARPGROUP.DEPBAR.LE gsb0, 0x0 ;  /* 0x00008000000079c5 */ /* 0x000fe40000010000 */
[----:B------:R-:W-:-:S07]  /*1720*/  WARPGROUP.ARRIVE ;  /* 0x00000000000079c5 */ /* 0x000fce0000000000 */
[----:B------:R-:W-:Y:S01]  /*1730*/  HGMMA.64x128x16.F32 R24, gdesc[UR12], R24, gsb0 ;  /* 0x01e000000c1879f0 */ /* 0x000fe20008000818 */
        /* <DEDUP_REMOVED lines=71> */
[----:B------:R-:W-:Y:S03]  /*1bb0*/  HGMMA.64x128x16.F32 R24, gdesc[UR12], R24, gsb0 ;  /* 0x01e000000c1879f0 */ /* 0x000fe60008000818 */
[----:B------:R-:W-:Y:S02]  /*1bc0*/  WARPGROUP.DEPBAR.LE gsb0, 0x0 ;  /* 0x00008000000079c5 */ /* 0x000fe40000010000 */
[----:B------:R-:W-:Y:S05]  /*1bd0*/  @!P1 BRA `(.L_x_22) ;  /* 0x0000000800349947 */ /* 0x000fea0003800000 */
[----:B------:R-:W-:Y:S02]  /*1be0*/  UIADD3 UR6, UR39, 0x1, URZ ;  /* 0x0000000127067890 */ /* 0x000fe4000fffe03f */
[----:B------:R-:W-:Y:S02]  /*1bf0*/  IMAD.U32 R3, RZ, RZ, UR39 ;  /* 0x00000027ff037e24 */ /* 0x000fe4000f8e00ff */
[----:B------:R-:W-:-:S04]  /*1c00*/  UISETP.NE.AND UP0, UPT, UR6, 0x2, UPT ;  /* 0x000000020600788c */ /* 0x000fc8000bf05270 */
[----:B------:R-:W-:Y:S02]  /*1c10*/  USEL UR7, URZ, 0x1, UP0 ;  /* 0x000000013f077887 */ /* 0x000fe40008000000 */
[----:B------:R-:W-:Y:S02]  /*1c20*/  USEL UR6, UR6, URZ, UP0 ;  /* 0x0000003f06067287 */ /* 0x000fe40008000000 */
[----:B------:R-:W-:-:S06]  /*1c30*/  ULOP3.LUT UR7, UR38, UR7, URZ, 0x3c, !UPT ;  /* 0x0000000726077292 */ /* 0x000fcc000f8e3c3f */
[----:B------:R-:W-:-:S07]  /*1c40*/  IMAD.U32 R7, RZ, RZ, UR7 ;  /* 0x00000007ff077e24 */ /* 0x000fce000f8e00ff */
.L_x_29:
[----:B------:R-:W-:Y:S05]  /*1c50*/  @!P0 BRA `(.L_x_23) ;  /* 0x0000000000048947 */ /* 0x000fea0003800000 */
[----:B------:R-:W-:Y:S01]  /*1c60*/  BPT.TRAP 0x1 ;  /* 0x000000040000795c */ /* 0x000fe20000300000 */
.L_x_23:
[----:B------:R-:W3:Y:S01]  /*1c70*/  S2UR UR8, SR_CgaCtaId ;  /* 0x00000000000879c3 */ /* 0x000ee20000008800 */
[----:B------:R-:W-:Y:S01]  /*1c80*/  UMOV UR7, 0x400 ;  /* 0x0000040000077882 */ /* 0x000fe20000000000 */
[----:B01----:R-:W-:Y:S01]  /*1c90*/  IMAD.U32 R5, RZ, RZ, UR6 ;  /* 0x00000006ff057e24 */ /* 0x003fe2000f8e00ff */
[----:B------:R-:W-:Y:S01]  /*1ca0*/  SHF.L.U32 R4, R7, 0x1f, RZ ;  /* 0x0000001f07047819 */ /* 0x000fe200000006ff */
[----:B---3--:R-:W-:-:S06]  /*1cb0*/  ULEA UR7, UR8, UR7, 0x18 ;  /* 0x0000000708077291 */ /* 0x008fcc000f8ec03f */
[----:B------:R-:W-:-:S04]  /*1cc0*/  IMAD.U32 R6, RZ, RZ, UR7 ;  /* 0x00000007ff067e24 */ /* 0x000fc8000f8e00ff */
[----:B------:R-:W-:-:S04]  /*1cd0*/  IMAD R5, R5, 0x8, R6 ;  /* 0x0000000805057824 */ /* 0x000fc800078e0206 */
[----:B------:R0:W1:Y:S01]  /*1ce0*/  SYNCS.PHASECHK.TRANS64.TRYWAIT P1, [R5+URZ], R4 ;  /* 0x00000004050075a7 */ /* 0x000062000802017f */
[----:B------:R-:W-:Y:S05]  /*1cf0*/  @!P0 BRA `(.L_x_24) ;  /* 0x0000000000048947 */ /* 0x000fea0003800000 */
[----:B------:R-:W-:Y:S01]  /*1d00*/  BPT.TRAP 0x1 ;  /* 0x000000040000795c */ /* 0x000fe20000300000 */
.L_x_24:
[----:B-1----:R-:W-:Y:S05]  /*1d10*/  @P1 BRA `(.L_x_25) ;  /* 0x0000000000081947 */ /* 0x002fea0003800000 */
[----:B------:R-:W1:Y:S02]  /*1d20*/  SYNCS.PHASECHK.TRANS64.TRYWAIT P1, [R5+URZ], R4 ;  /* 0x00000004050075a7 */ /* 0x000e64000802017f */
[----:B-1----:R-:W-:Y:S05]  /*1d30*/  @!P1 BRA `(.L_x_26) ;  /* 0x000000ac00589947 */ /* 0x002fea0003800000 */
.L_x_25:
[----:B------:R-:W-:Y:S01]  /*1d40*/  ULEA UR10, UR6, UR4, 0xc ;  /* 0x00000004060a7291 */ /* 0x000fe2000f8e603f */
[----:B------:R-:W-:Y:S01]  /*1d50*/  WARPGROUP.ARRIVE ;  /* 0x00000000000079c5 */ /* 0x000fe20000000000 */
[----:B------:R-:W-:Y:S01]  /*1d60*/  ULEA UR8, UR6, UR5, 0xb ;  /* 0x0000000506087291 */ /* 0x000fe2000f8e583f */
[----:B------:R-:W-:Y:S01]  /*1d70*/  UMOV UR13, 0x40000040 ;  /* 0x40000040000d7882 */ /* 0x000fe20000000000 */
[----:B------:R-:W-:-:S03]  /*1d80*/  UMOV UR15, 0x40000040 ;  /* 0x40000040000f7882 */ /* 0x000fc60000000000 */
[----:B------:R-:W-:Y:S02]  /*1d90*/  UMOV UR12, UR10 ;  /* 0x0000000a000c7c82 */ /* 0x000fe40008000000 */
[----:B------:R-:W-:Y:S02]  /*1da0*/  UMOV UR14, UR8 ;  /* 0x00000008000e7c82 */ /* 0x000fe40008000000 */
        /* <DEDUP_REMOVED lines=92> */
[----:B------:R-:W-:Y:S01]  /*2370*/  BPT.TRAP 0x1 ;  /* 0x000000040000795c */ /* 0x000fe20000300000 */
.L_x_27:
[----:B------:R-:W-:-:S13]  /*2380*/  ISETP.NE.AND P1, PT, R22, RZ, PT ;  /* 0x000000ff1600720c */ /* 0x000fda0003f25270 */
[----:B01----:R-:W-:-:S04]  /*2390*/  @P1 IMAD R4, R3, 0x8, R6 ;  /* 0x0000000803041824 */ /* 0x003fc800078e0206 */
[----:B------:R-:W-:-:S05]  /*23a0*/  @P1 VIADD R5, R4, 0x10 ;  /* 0x0000001004051836 */ /* 0x000fca0000000000 */
[----:B------:R-:W-:-:S04]  /*23b0*/  @P1 PRMT R5, R152, 0x654, R5 ;  /* 0x0000065498051816 */ /* 0x000fc80000000005 */
[----:B------:R0:W-:Y:S01]  /*23c0*/  @P1 SYNCS.ARRIVE.TRANS64.RED.A1T0 RZ, [R5+URZ], RZ ;  /* 0x000000ff05ff19a7 */ /* 0x0001e2000810043f */
[----:B------:R-:W-:-:S13]  /*23d0*/  ISETP.GT.U32.AND P1, PT, R19, 0x1, PT ;  /* 0x000000011300780c */ /* 0x000fda0003f24070 */
[----:B0-----:R-:W-:Y:S05]  /*23e0*/  @P1 BRA `(.L_x_28) ;  /* 0x0000000000041947 */ /* 0x001fea0003800000 */
[----:B------:R-:W-:Y:S01]  /*23f0*/  BPT.TRAP 0x1 ;  /* 0x000000040000795c */ /* 0x000fe20000300000 */
.L_x_28:
[----:B------:R-:W-:Y:S01]  /*2400*/  UIADD3 UR6, UR6, 0x1, URZ ;  /* 0x0000000106067890 */ /* 0x000fe2000fffe03f */
[C---:B------:R-:W-:Y:S01]  /*2410*/  ISETP.GT.AND P2, PT, R0.reuse, 0x1, PT ;  /* 0x000000010000780c */ /* 0x040fe20003f44270 */
[----:B------:R-:W-:Y:S01]  /*2420*/  VIADD R3, R3, 0x1 ;  /* 0x0000000103037836 */ /* 0x000fe20000000000 */
[----:B------:R-:W-:Y:S01]  /*2430*/  IADD3 R0, R0, -0x1, RZ ;  /* 0xffffffff00007810 */ /* 0x000fe20007ffe0ff */
[----:B------:R-:W-:-:S03]  /*2440*/  UISETP.NE.AND UP0, UPT, UR6, 0x2, UPT ;  /* 0x000000020600788c */ /* 0x000fc6000bf05270 */
[C---:B------:R-:W-:Y:S01]  /*2450*/  ISETP.NE.AND P1, PT, R3.reuse, 0x2, PT ;  /* 0x000000020300780c */ /* 0x040fe20003f25270 */
[----:B------:R-:W-:Y:S02]  /*2460*/  USEL UR7, URZ, 0x1, UP0 ;  /* 0x000000013f077887 */ /* 0x000fe40008000000 */
[----:B------:R-:W-:Y:S01]  /*2470*/  USEL UR6, UR6, URZ, UP0 ;  /* 0x0000003f06067287 */ /* 0x000fe20008000000 */
[----:B------:R-:W-:-:S03]  /*2480*/  SEL R3, R3, RZ, P1 ;  /* 0x000000ff03037207 */ /* 0x000fc60000800000 */
[----:B------:R-:W-:Y:S01]  /*2490*/  LOP3.LUT R7, R7, UR7, RZ, 0x3c, !PT ;  /* 0x0000000707077c12 */ /* 0x000fe2000f8e3cff */
[----:B------:R-:W-:Y:S07]  /*24a0*/  @P2 BRA `(.L_x_29) ;  /* 0xfffffff400e82947 */ /* 0x000fee000383ffff */
.L_x_22:
[----:B------:R-:W3:Y:S02]  /*24b0*/  LDC R0, c[0x0][0x28c] ;  /* 0x0000a300ff007b82 */ /* 0x000ee40000000800 */
[----:B---3--:R-:W-:-:S13]  /*24c0*/  ISETP.GE.AND P1, PT, R0, 0x1, PT ;  /* 0x000000010000780c */ /* 0x008fda0003f26270 */
[----:B------:R-:W-:Y:S05]  /*24d0*/  @!P1 BRA `(.L_x_30) ;  /* 0x0000000000409947 */ /* 0x000fea0003800000 */
[----:B------:R-:W-:Y:S05]  /*24e0*/  @!P0 BRA `(.L_x_31) ;  /* 0x0000000000048947 */ /* 0x000fea0003800000 */
[----:B------:R-:W-:Y:S01]  /*24f0*/  BPT.TRAP 0x1 ;  /* 0x000000040000795c */ /* 0x000fe20000300000 */
.L_x_31:
[----:B------:R-:W-:Y:S01]  /*2500*/  ISETP.NE.AND P0, PT, R22, RZ, PT ;  /* 0x000000ff1600720c */ /* 0x000fe20003f05270 */
[----:B------:R-:W-:-:S12]  /*2510*/  UISETP.LT.AND UP1, UPT, UR40, 0x1, UPT ;  /* 0x000000012800788c */ /* 0x000fd8000bf21270 */
[----:B------:R-:W-:-:S05]  /*2520*/  VOTEU.ANY UP0, P0 ;  /* 0x00000000003f7886 */ /* 0x000fca0000000100 */
[----:B------:R-:W-:-:S04]  /*2530*/  @UP0 USEL UR4, UR40, 0x1, UP1 ;  /* 0x0000000128040887 */ /* 0x000fc80008800000 */
[----:B------:R-:W-:-:S06]  /*2540*/  @UP0 UIADD3 UR4, UR39, UR40, -UR4 ;  /* 0x0000002827040290 */ /* 0x000fcc000fffe804 */
[----:B------:R-:W-:-:S04]  /*2550*/  IMAD.U32 R0, RZ, RZ, UR4 ;  /* 0x00000004ff007e24 */ /* 0x000fc8000f8e00ff */
[----:B------:R-:W-:-:S05]  /*2560*/  @P0 IMAD.SHL.U32 R0, R0, 0x8, RZ ;  /* 0x0000000800000824 */ /* 0x000fca00078e00ff */
[----:B------:R-:W-:-:S04]  /*2570*/  @P0 LOP3.LUT R0, R0, 0x8, RZ, 0xc0, !PT ;  /* 0x0000000800000812 */ /* 0x000fc800078ec0ff */
[----:B------:R-:W-:-:S04]  /*2580*/  @P0 IADD3 R3, R6, 0x10, R0 ;  /* 0x0000001006030810 */ /* 0x000fc80007ffe000 */
[----:B------:R-:W-:-:S04]  /*2590*/  @P0 PRMT R3, R152, 0x654, R3 ;  /* 0x0000065498030816 */ /* 0x000fc80000000003 */
[----:B------:R3:W-:Y:S01]  /*25a0*/  @P0 SYNCS.ARRIVE.TRANS64.RED.A1T0 RZ, [R3+URZ], RZ ;  /* 0x000000ff03ff09a7 */ /* 0x0007e2000810043f */
[----:B------:R-:W-:-:S13]  /*25b0*/  ISETP.GT.U32.AND P0, PT, R19, 0x1, PT ;  /* 0x000000011300780c */ /* 0x000fda0003f04070 */
[----:B---3--:R-:W-:Y:S05]  /*25c0*/  @P0 BRA `(.L_x_30) ;  /* 0x0000000000040947 */ /* 0x008fea0003800000 */
[----:B------:R-:W-:Y:S01]  /*25d0*/  BPT.TRAP 0x1 ;  /* 0x000000040000795c */ /* 0x000fe20000300000 */
.L_x_30:
[----:B------:R-:W3:Y:S01]  /*25e0*/  LDC R6, c[0x0][0x288] ;  /* 0x0000a200ff067b82 */ /* 0x000ee20000000800 */
[--C-:B------:R-:W-:Y:S01]  /*25f0*/  SHF.R.U32.HI R0, RZ, 0x2, R18.reuse ;  /* 0x00000002ff007819 */ /* 0x100fe20000011612 */
[----:B------:R-:W-:Y:S01]  /*2600*/  UIADD3 UR39, UR40, UR39, URZ ;  /* 0x0000002728277290 */ /* 0x000fe2000fffe03f */
[----:B01----:R-:W-:Y:S01]  /*2610*/  SHF.R.U32.HI R5, RZ, 0x7, R18 ;  /* 0x00000007ff057819 */ /* 0x003fe20000011612 */
[----:B------:R-:W-:Y:S01]  /*2620*/  IMAD.SHL.U32 R13, R154, 0x80, RZ ;  /* 0x000000809a0d7824 */ /* 0x000fe200078e00ff */
[----:B------:R-:W-:Y:S01]  /*2630*/  LOP3.LUT R3, R0, 0x7, RZ, 0xc0, !PT ;  /* 0x0000000700037812 */ /* 0x000fe200078ec0ff */
[----:B------:R-:W-:Y:S01]  /*2640*/  USHF.R.U32.HI UR4, URZ, 0x1, UR39 ;  /* 0x000000013f047899 */ /* 0x000fe20008011627 */
[----:B------:R-:W-:Y:S01]  /*2650*/  LOP3.LUT R4, R18, 0x60, RZ, 0xc0, !PT ;  /* 0x0000006012047812 */ /* 0x000fe200078ec0ff */
[----:B------:R-:W-:Y:S01]  /*2660*/  ULDC UR8, c[0x0][0x284] ;  /* 0x0000a10000087ab9 */ /* 0x000fe20000000800 */
[----:B------:R-:W-:Y:S01]  /*2670*/  LOP3.LUT R0, R5, 0x1, RZ, 0xc0, !PT ;  /* 0x0000000105007812 */ /* 0x000fe200078ec0ff */
[----:B------:R-:W-:Y:S01]  /*2680*/  ULOP3.LUT UR4, UR4, 0x1, URZ, 0xc0, !UPT ;  /* 0x0000000104047892 */ /* 0x000fe2000f8ec03f */
[----:B------:R-:W-:Y:S01]  /*2690*/  SHF.R.U32.HI R10, RZ, 0x1, R4 ;  /* 0x00000001ff0a7819 */ /* 0x000fe20000011604 */
[----:B------:R-:W-:Y:S01]  /*26a0*/  UISETP.GT.U32.AND UP1, UPT, UR39, 0x1, UPT ;  /* 0x000000012700788c */ /* 0x000fe2000bf24070 */
[----:B------:R-:W-:Y:S01]  /*26b0*/  SHF.R.S32.HI R21, RZ, 0x1f, R23 ;  /* 0x0000001fff157819 */ /* 0x000fe20000011417 */
[----:B------:R-:W-:Y:S01]  /*26c0*/  IMAD.SHL.U32 R4, R0, 0x40, RZ ;  /* 0x0000004000047824 */ /* 0x000fe200078e00ff */
[--C-:B------:R-:W-:Y:S01]  /*26d0*/  IADD3 R5, RZ, -R10, -R3.reuse ;  /* 0x8000000aff057210 */ /* 0x100fe20007ffe803 */
[----:B------:R-:W-:Y:S01]  /*26e0*/  UISETP.NE.U32.AND UP0, UPT, UR4, 0x1, UPT ;  /* 0x000000010400788c */ /* 0x000fe2000bf05070 */
[----:B------:R-:W-:Y:S01]  /*26f0*/  IMAD.WIDE R8, R153, 0x100, RZ ;  /* 0x0000010099087825 */ /* 0x000fe200078e02ff */
[----:B------:R-:W-:Y:S01]  /*2700*/  ULDC.64 UR6, c[0x0][0x5d0] ;  /* 0x0001740000067ab9 */ /* 0x000fe20000000a00 */
[----:B--2---:R-:W-:Y:S01]  /*2710*/  LOP3.LUT R157, R4, 0x40, R3, 0xe2, !PT ;  /* 0x00000040049d7812 */ /* 0x004fe200078ee203 */
[----:B------:R-:W-:Y:S01]  /*2720*/  UISETP.LT.U32.AND UP1, UPT, UR40, 0x2, UP1 ;  /* 0x000000022800788c */ /* 0x000fe20008f21070 */
[----:B------:R-:W-:Y:S01]  /*2730*/  LOP3.LUT R3, R18, 0x3, RZ, 0xc0, !PT ;  /* 0x0000000312037812 */ /* 0x000fe200078ec0ff */
[----:B------:R-:W-:Y:S01]  /*2740*/  UISETP.GT.U32.AND UP0, UPT, UR40, 0x1, !UP0 ;  /* 0x000000012800788c */ /* 0x000fe2000c704070 */
[----:B------:R-:W-:Y:S01]  /*2750*/  IMAD R4, R21, UR6, RZ ;  /* 0x0000000615047c24 */ /* 0x000fe2000f8e02ff */
[----:B---3--:R-:W-:Y:S01]  /*2760*/  ISETP.GE.AND P0, PT, R13, R6, PT ;  /* 0x000000060d00720c */ /* 0x008fe20003f06270 */
[----:B------:R-:W-:Y:S01]  /*2770*/  IMAD R0, R0, -0x40, R5 ;  /* 0xffffffc000007824 */ /* 0x000fe200078e0205 */
[----:B------:R-:W-:Y:S01]  /*2780*/  USEL UR5, URZ, 0x1, !UP1 ;  /* 0x000000013f057887 */ /* 0x000fe2000c800000 */
[----:B------:R-:W-:Y:S01]  /*2790*/  IMAD R12, R3, -0x2, R6 ;  /* 0xfffffffe030c7824 */ /* 0x000fe200078e0206 */
[----:B------:R-:W-:Y:S01]  /*27a0*/  USEL UR4, URZ, 0x1, !UP0 ;  /* 0x000000013f047887 */ /* 0x000fe2000c000000 */
[----:B------:R-:W-:Y:S01]  /*27b0*/  IMAD.SHL.U32 R3, R153, 0x100, RZ ;  /* 0x0000010099037824 */ /* 0x000fe200078e00ff */
[----:B------:R-:W-:Y:S01]  /*27c0*/  ULOP3.LUT UR39, UR39, 0x1, URZ, 0xc0, !UPT ;  /* 0x0000000127277892 */ /* 0x000fe2000f8ec03f */
[----:B------:R-:W-:Y:S01]  /*27d0*/  IMAD.SHL.U32 R6, R18, 0x2, RZ ;  /* 0x0000000212067824 */ /* 0x000fe200078e00ff */
[----:B------:R-:W-:Y:S01]  /*27e0*/  ULOP3.LUT UR38, UR4, UR38, UR5, 0x96, !UPT ;  /* 0x0000002604267292 */ /* 0x000fe2000f8e9605 */
[----:B------:R-:W-:Y:S01]  /*27f0*/  IMAD R11, R23, UR7, R4 ;  /* 0x00000007170b7c24 */ /* 0x000fe2000f8e0204 */
[----:B------:R-:W-:-:S02]  /*2800*/  ISETP.GE.OR P0, PT, R3, UR8, P0 ;  /* 0x0000000803007c0c */ /* 0x000fc40008706670 */
[----:B------:R-:W-:Y:S02]  /*2810*/  LOP3.LUT R6, R13, 0x6, R6, 0xf8, !PT ;  /* 0x000000060d067812 */ /* 0x000fe400078ef806 */
[----:B------:R-:W-:Y:S01]  /*2820*/  IADD3 R3, -R3, UR8, R0 ;  /* 0x0000000803037c10 */ /* 0x000fe2000fffe100 */
[----:B------:R-:W-:Y:S01]  /*2830*/  IMAD.IADD R0, R12, 0x1, -R13 ;  /* 0x000000010c007824 */ /* 0x000fe200078e0a0d */
[----:B------:R-:W-:Y:S02]  /*2840*/  SHF.R.S32.HI R7, RZ, 0x1f, R6 ;  /* 0x0000001fff077819 */ /* 0x000fe40000011406 */
[----:B------:R-:W-:Y:S02]  /*2850*/  LOP3.LUT R157, R8, R157, R10, 0xfe, !PT ;  /* 0x0000009d089d7212 */ /* 0x000fe400078efe0a */
[----:B------:R-:W-:Y:S01]  /*2860*/  MOV R153, 0xffffffff ;  /* 0xffffffff00997802 */ /* 0x000fe20000000f00 */
[----:B------:R-:W-:-:S04]  /*2870*/  IMAD.WIDE.U32 R4, R23, UR6, R6 ;  /* 0x0000000617047c25 */ /* 0x000fc8000f8e0006 */
[----:B------:R-:W-:Y:S02]  /*2880*/  IMAD.IADD R11, R5, 0x1, R11 ;  /* 0x00000001050b7824 */ /* 0x000fe400078e020b */
[----:B------:R-:W-:Y:S01]  /*2890*/  IMAD.MOV.U32 R10, RZ, RZ, R4 ;  /* 0x000000ffff0a7224 */ /* 0x000fe200078e0004 */
[----:B------:R-:W-:Y:S06]  /*28a0*/  @P0 BRA `(.L_x_32) ;  /* 0x0000008400680947 */ /* 0x000fec0003800000 */
[----:B------:R-:W0:Y:S01]  /*28b0*/  LDC.64 R4, c[0x0][0x5c8] ;  /* 0x00017200ff047b82 */ /* 0x000e220000000a00 */
[----:B-----5:R-:W-:Y:S01]  /*28c0*/  FSETP.NEU.AND P0, PT, R156, RZ, PT ;  /* 0x000000ff9c00720b */ /* 0x020fe20003f0d000 */
[----:B------:R-:W-:Y:S01]  /*28d0*/  BSSY B0, `(.L_x_32) ;  /* 0x0000857000007945 */ /* 0x000fe20003800000 */
[----:B------:R-:W-:-:S04]  /*28e0*/  ISETP.GT.AND P3, PT, R3, RZ, PT ;  /* 0x000000ff0300720c */ /* 0x000fc80003f64270 */
[----:B------:R-:W-:Y:S01]  /*28f0*/  ISETP.GT.AND P1, PT, R0, RZ, P3 ;  /* 0x000000ff0000720c */ /* 0x000fe20001f24270 */
[-C--:B0-----:R-:W-:Y:S02]  /*2900*/  IMAD R12, R9, R4.reuse, RZ ;  /* 0x00000004090c7224 */ /* 0x081fe400078e02ff */
[----:B------:R-:W-:-:S04]  /*2910*/  IMAD.WIDE.U32 R168, R157, R4, R10 ;  /* 0x000000049da87225 */ /* 0x000fc800078e000a */
[----:B------:R-:W-:-:S04]  /*2920*/  IMAD R11, R157, R5, R12 ;  /* 0x000000059d0b7224 */ /* 0x000fc800078e020c */
[----:B------:R-:W-:Y:S01]  /*2930*/  IMAD.IADD R167, R169, 0x1, R11 ;  /* 0x00000001a9a77824 */ /* 0x000fe200078e020b */
[----:B------:R-:W-:Y:S06]  /*2940*/  @!P0 BRA `(.L_x_33) ;  /* 0x0000006000088947 */ /* 0x000fec0003800000 */
[----:B------:R-:W0:Y:S01]  /*2950*/  LDC.64 R12, c[0x0][0x5b8] ;  /* 0x00016e00ff0c7b82 */ /* 0x000e220000000a00 */
[----:B------:R-:W-:-:S07]  /*2960*/  ULDC.64 UR4, c[0x0][0x5c0] ;  /* 0x0001700000047ab9 */ /* 0x000fce0000000a00 */
[----:B------:R-:W1:Y:S08]  /*2970*/  LDC.64 R14, c[0x0][0x5b0] ;  /* 0x00016c00ff0e7b82 */ /* 0x000e700000000a00 */
[----:B------:R-:W2:Y:S01]  /*2980*/  LDC.64 R10, c[0x0][0x5a8] ;  /* 0x00016a00ff0a7b82 */ /* 0x000ea20000000a00 */
[----:B0-----:R-:W-:-:S04]  /*2990*/  IMAD R20, R21, R12, RZ ;  /* 0x0000000c15147224 */ /* 0x001fc800078e02ff */
[C---:B------:R-:W-:Y:S02]  /*29a0*/  IMAD R13, R23.reuse, R13, R20 ;  /* 0x0000000d170d7224 */ /* 0x040fe400078e0214 */
[----:B------:R-:W-:-:S04]  /*29b0*/  IMAD.WIDE.U32 R20, R23, R12, R6 ;  /* 0x0000000c17147225 */ /* 0x000fc800078e0006 */
[-C--:B-1----:R-:W-:Y:S02]  /*29c0*/  IMAD R154, R9, R14.reuse, RZ ;  /* 0x0000000e099a7224 */ /* 0x082fe400078e02ff */
[----:B------:R-:W-:Y:S02]  /*29d0*/  IMAD.IADD R159, R21, 0x1, R13 ;  /* 0x00000001159f7824 */ /* 0x000fe400078e020d */
[----:B------:R-:W-:Y:S02]  /*29e0*/  IMAD.MOV.U32 R158, RZ, RZ, R20 ;  /* 0x000000ffff9e7224 */ /* 0x000fe400078e0014 */
[C---:B------:R-:W-:Y:S02]  /*29f0*/  IMAD R169, R157.reuse, R15, R154 ;  /* 0x0000000f9da97224 */ /* 0x040fe400078e029a */
[----:B------:R-:W-:-:S04]  /*2a00*/  IMAD.WIDE.U32 R160, R157, R14, R158 ;  /* 0x0000000e9da07225 */ /* 0x000fc800078e009e */
[----:B------:R-:W-:Y:S01]  /*2a10*/  IMAD.IADD R154, R161, 0x1, R169 ;  /* 0x00000001a19a7824 */ /* 0x000fe200078e02a9 */
[----:B--2---:R-:W-:-:S04]  /*2a20*/  LEA R162, P0, R160, R10, 0x1 ;  /* 0x0000000aa0a27211 */ /* 0x004fc800078008ff */
[----:B------:R-:W-:-:S05]  /*2a30*/  LEA.HI.X R163, R160, R11, R154, 0x1, P0 ;  /* 0x0000000ba0a37211 */ /* 0x000fca00000f0c9a */
[----:B------:R-:W2:Y:S01]  /*2a40*/  @P1 LDG.E.LTC128B.U16 R154, desc[UR36][R162.64] ;  /* 0x00000024a29a1981 */ /* 0x000ea2000c1e1520 */
[----:B------:R-:W-:Y:S01]  /*2a50*/  IMAD.WIDE.U32 R164, R157, R14, R6 ;  /* 0x0000000e9da47225 */ /* 0x000fe200078e0006 */
[----:B------:R-:W-:Y:S01]  /*2a60*/  ISETP.GT.AND P2, PT, R0, 0x1, P3 ;  /* 0x000000010000780c */ /* 0x000fe20001f44270 */
[----:B------:R-:W-:Y:S01]  /*2a70*/  BSSY B1, `(.L_x_34) ;  /* 0x0000012000017945 */ /* 0x000fe20003800000 */
[----:B------:R-:W-:Y:S01]  /*2a80*/  LEA R160, P0, R168, UR4, 0x1 ;  /* 0x00000004a8a07c11 */ /* 0x000fe2000f8008ff */
[----:B------:R-:W-:Y:S02]  /*2a90*/  IMAD.IADD R165, R169, 0x1, R165 ;  /* 0x00000001a9a57824 */ /* 0x000fe400078e02a5 */
[----:B------:R-:W-:-:S04]  /*2aa0*/  IMAD.WIDE.U32 R164, R23, R12, R164 ;  /* 0x0000000c17a47225 */ /* 0x000fc800078e00a4 */
[----:B--2---:R-:W-:-:S05]  /*2ab0*/  HADD2.F32 R161, -RZ, R154.H0_H0 ;  /* 0x2000009affa17230 */ /* 0x004fca0000004100 */
[----:B------:R-:W-:-:S04]  /*2ac0*/  FMUL R161, R161, R156 ;  /* 0x0000009ca1a17220 */ /* 0x000fc80000400000 */
[----:B------:R-:W-:Y:S01]  /*2ad0*/  FFMA R161, R88, R155, R161 ;  /* 0x0000009b58a17223 */ /* 0x000fe200000000a1 */
[----:B------:R-:W-:-:S04]  /*2ae0*/  IMAD.IADD R88, R13, 0x1, R165 ;  /* 0x000000010d587824 */ /* 0x000fc800078e02a5 */
[----:B------:R-:W-:Y:S02]  /*2af0*/  F2FP.F16.F32.PACK_AB R163, RZ, R161 ;  /* 0x000000a1ffa3723e */ /* 0x000fe400000000ff */
[----:B------:R-:W-:Y:S02]  /*2b00*/  LEA.HI.X R161, R168, UR5, R167, 0x1, P0 ;  /* 0x00000005a8a17c11 */ /* 0x000fe400080f0ca7 */
[----:B------:R-:W-:Y:S02]  /*2b10*/  PRMT R165, R163, 0x7610, R165 ;  /* 0x00007610a3a57816 */ /* 0x000fe400000000a5 */
[----:B------:R-:W-:-:S03]  /*2b20*/  LEA R162, P0, R164, R10, 0x1 ;  /* 0x0000000aa4a27211 */ /* 0x000fc600078008ff */
[----:B------:R0:W-:Y:S01]  /*2b30*/  @P1 STG.E.U16 desc[UR36][R160.64], R165 ;  /* 0x000000a5a0001986 */ /* 0x0001e2000c101524 */
[----:B------:R-:W-:Y:S01]  /*2b40*/  LEA.HI.X R163, R164, R11, R88, 0x1, P0 ;  /* 0x0000000ba4a37211 */ /* 0x000fe200000f0c58 */
[C---:B------:R-:W-:Y:S01]  /*2b50*/  IMAD.SHL.U32 R164, R14.reuse, 0x8, RZ ;  /* 0x000000080ea47824 */ /* 0x040fe200078e00ff */
[----:B0-----:R-:W-:Y:S01]  /*2b60*/  SHF.L.U64.HI R165, R14, 0x3, R15 ;  /* 0x000000030ea57819 */ /* 0x001fe2000001020f */
[----:B------:R-:W-:Y:S06]  /*2b70*/  @!P2 BRA `(.L_x_35) ;  /* 0x000000000004a947 */ /* 0x000fec0003800000 */
[----:B------:R0:W5:Y:S02]  /*2b80*/  LDG.E.LTC128B.U16 R154, desc[UR36][R162.64+0x2] ;  /* 0x00000224a29a7981 */ /* 0x000164000c1e1520 */
.L_x_35:
[----:B------:R-:W-:Y:S05]  /*2b90*/  BSYNC B1 ;  /* 0x0000000000017941 */ /* 0x000fea0003800000 */
.L_x_34:
[----:B-----5:R-:W-:Y:S01]  /*2ba0*/  HADD2.F32 R167, -RZ, R154.H0_H0 ;  /* 0x2000009affa77230 */ /* 0x020fe20000004100 */
[----:B------:R-:W-:Y:S01]  /*2bb0*/  ISETP.GT.AND P0, PT, R3, 0x8, PT ;  /* 0x000000080300780c */ /* 0x000fe20003f04270 */
[----:B------:R-:W-:-:S04]  /*2bc0*/  IMAD.WIDE.U32 R172, R157, R14, R164 ;  /* 0x0000000e9dac7225 */ /* 0x000fc800078e00a4 */
[----:B------:R-:W-:Y:S01]  /*2bd0*/  FMUL R88, R167, R156 ;  /* 0x0000009ca7587220 */ /* 0x000fe20000400000 */
[----:B------:R-:W-:Y:S02]  /*2be0*/  ISETP.GT.AND P1, PT, R0, RZ, P0 ;  /* 0x000000ff0000720c */ /* 0x000fe40000724270 */
[----:B------:R-:W-:Y:S01]  /*2bf0*/  IADD3 R171, R169, R173, RZ ;  /* 0x000000ada9ab7210 */ /* 0x000fe20007ffe0ff */
[----:B------:R-:W-:Y:S01]  /*2c00*/  FFMA R89, R89, R155, R88 ;  /* 0x0000009b59597223 */ /* 0x000fe20000000058 */
[----:B------:R-:W-:-:S04]  /*2c10*/  IADD3 R167, P4, R20, R172, RZ ;  /* 0x000000ac14a77210 */ /* 0x000fc80007f9e0ff */
[----:B------:R-:W-:Y:S01]  /*2c20*/  F2FP.F16.F32.PACK_AB R169, RZ, R89 ;  /* 0x00000059ffa9723e */ /* 0x000fe200000000ff */
[----:B------:R-:W-:Y:S01]  /*2c30*/  IMAD.X R168, R171, 0x1, R159, P4 ;  /* 0x00000001aba87824 */ /* 0x000fe200020e069f */
[----:B------:R-:W-:-:S04]  /*2c40*/  LEA R88, P4, R167, R10, 0x1 ;  /* 0x0000000aa7587211 */ /* 0x000fc800078808ff */
[--C-:B------:R-:W-:Y:S02]  /*2c50*/  LEA.HI.X R89, R167, R11, R168.reuse, 0x1, P4 ;  /* 0x0000000ba7597211 */ /* 0x100fe400020f0ca8 */
[----:B------:R-:W-:-:S05]  /*2c60*/  PRMT R168, R169, 0x7610, R168 ;  /* 0x00007610a9a87816 */ /* 0x000fca00000000a8 */
[----:B------:R1:W-:Y:S04]  /*2c70*/  @P2 STG.E.U16 desc[UR36][R160.64+0x2], R168 ;  /* 0x000002a8a0002986 */ /* 0x0003e8000c101524 */
[----:B------:R2:W3:Y:S01]  /*2c80*/  @P1 LDG.E.LTC128B.U16 R154, desc[UR36][R88.64] ;  /* 0x00000024589a1981 */ /* 0x0004e2000c1e1520 */
[----:B------:R-:W-:Y:S01]  /*2c90*/  IMAD.SHL.U32 R167, R4, 0x10, RZ ;  /* 0x0000001004a77824 */ /* 0x000fe200078e00ff */
[----:B------:R-:W-:Y:S01]  /*2ca0*/  IADD3 R172, P2, R6, R172, RZ ;  /* 0x000000ac06ac7210 */ /* 0x000fe20007f5e0ff */
[----:B------:R-:W-:Y:S03]  /*2cb0*/  BSSY B1, `(.L_x_36) ;  /* 0x0000011000017945 */ /* 0x000fe60003800000 */
[----:B------:R-:W-:Y:S01]  /*2cc0*/  IADD3 R170, P4, R167, R160, RZ ;  /* 0x000000a0a7aa7210 */ /* 0x000fe20007f9e0ff */
[----:B------:R-:W-:Y:S01]  /*2cd0*/  IMAD.X R173, R7, 0x1, R171, P2 ;  /* 0x0000000107ad7824 */ /* 0x000fe200010e06ab */
[----:B------:R-:W-:Y:S01]  /*2ce0*/  ISETP.GT.AND P2, PT, R0, 0x1, P0 ;  /* 0x000000010000780c */ /* 0x000fe20000744270 */
[----:B------:R-:W-:-:S04]  /*2cf0*/  IMAD.WIDE.U32 R172, R23, R12, R172 ;  /* 0x0000000c17ac7225 */ /* 0x000fc800078e00ac */
[----:B-1----:R-:W-:Y:S01]  /*2d00*/  IMAD.IADD R168, R13, 0x1, R173 ;  /* 0x000000010da87824 */ /* 0x002fe200078e02ad */
[----:B--2---:R-:W-:-:S04]  /*2d10*/  LEA R88, P5, R172, R10, 0x1 ;  /* 0x0000000aac587211 */ /* 0x004fc800078a08ff */
[----:B------:R-:W-:Y:S01]  /*2d20*/  LEA.HI.X R89, R172, R11, R168, 0x1, P5 ;  /* 0x0000000bac597211 */ /* 0x000fe200028f0ca8 */
[----:B---3--:R-:W-:-:S05]  /*2d30*/  HADD2.F32 R169, -RZ, R154.H0_H0 ;  /* 0x2000009affa97230 */ /* 0x008fca0000004100 */
[----:B------:R-:W-:-:S04]  /*2d40*/  FMUL R169, R169, R156 ;  /* 0x0000009ca9a97220 */ /* 0x000fc80000400000 */
[----:B------:R-:W-:Y:S01]  /*2d50*/  FFMA R90, R90, R155, R169 ;  /* 0x0000009b5a5a7223 */ /* 0x000fe200000000a9 */
[----:B------:R-:W-:-:S04]  /*2d60*/  SHF.L.U64.HI R169, R4, 0x4, R5 ;  /* 0x0000000404a97819 */ /* 0x000fc80000010205 */
[----:B------:R-:W-:Y:S01]  /*2d70*/  F2FP.F16.F32.PACK_AB R90, RZ, R90 ;  /* 0x0000005aff5a723e */ /* 0x000fe200000000ff */
[----:B------:R-:W-:-:S05]  /*2d80*/  IMAD.X R171, R169, 0x1, R161, P4 ;  /* 0x00000001a9ab7824 */ /* 0x000fca00020e06a1 */
[----:B------:R1:W-:Y:S01]  /*2d90*/  @P1 STG.E.U16 desc[UR36][R170.64], R90 ;  /* 0x0000005aaa001986 */ /* 0x0003e2000c101524 */
[----:B------:R-:W-:Y:S05]  /*2da0*/  @!P2 BRA `(.L_x_37) ;  /* 0x000000000004a947 */ /* 0x000fea0003800000 */
[----:B------:R2:W5:Y:S02]  /*2db0*/  LDG.E.LTC128B.U16 R154, desc[UR36][R88.64+0x2] ;  /* 0x00000224589a7981 */ /* 0x000564000c1e1520 */
.L_x_37:
[----:B------:R-:W-:Y:S05]  /*2dc0*/  BSYNC B1 ;  /* 0x0000000000017941 */ /* 0x000fea0003800000 */
.L_x_36:
[----:B-----5:R-:W-:Y:S01]  /*2dd0*/  HADD2.F32 R173, -RZ, R154.H0_H0 ;  /* 0x2000009affad7230 */ /* 0x020fe20000004100 */
[----:B------:R-:W-:Y:S01]  /*2de0*/  ISETP.GT.AND P1, PT, R0, 0x8, P3 ;  /* 0x000000080000780c */ /* 0x000fe20001f24270 */
[----:B------:R-:W-:Y:S03]  /*2df0*/  BSSY B1, `(.L_x_38) ;  /* 0x000000a000017945 */ /* 0x000fe60003800000 */
[----:B-1----:R-:W-:-:S04]  /*2e00*/  FMUL R90, R173, R156 ;  /* 0x0000009cad5a7220 */ /* 0x002fc80000400000 */
[----:B------:R-:W-:Y:S01]  /*2e10*/  FFMA R90, R91, R155, R90 ;  /* 0x0000009b5b5a7223 */ /* 0x000fe2000000005a */
[----:B------:R-:W-:-:S04]  /*2e20*/  @P2 IMAD.MOV.U32 R91, RZ, RZ, R171 ;  /* 0x000000ffff5b2224 */ /* 0x000fc800078e00ab */
[----:B------:R-:W-:-:S04]  /*2e30*/  F2FP.F16.F32.PACK_AB R90, RZ, R90 ;  /* 0x0000005aff5a723e */ /* 0x000fc800000000ff */
[----:B------:R-:W-:Y:S01]  /*2e40*/  PRMT R168, R90, 0x7610, R168 ;  /* 0x000076105aa87816 */ /* 0x000fe200000000a8 */
[----:B------:R-:W-:-:S05]  /*2e50*/  @P2 IMAD.MOV.U32 R90, RZ, RZ, R170 ;  /* 0x000000ffff5a2224 */ /* 0x000fca00078e00aa */
[----:B------:R1:W-:Y:S01]  /*2e60*/  @P2 STG.E.U16 desc[UR36][R90.64+0x2], R168 ;  /* 0x000002a85a002986 */ /* 0x0003e2000c101524 */
[----:B------:R-:W-:Y:S05]  /*2e70*/  @!P1 BRA `(.L_x_39) ;  /* 0x0000000000049947 */ /* 0x000fea0003800000 */
[----:B------:R3:W5:Y:S02]  /*2e80*/  LDG.E.LTC128B.U16 R154, desc[UR36][R162.64+0x10] ;  /* 0x00001024a29a7981 */ /* 0x000764000c1e1520 */
.L_x_39:
[----:B------:R-:W-:Y:S05]  /*2e90*/  BSYNC B1 ;  /* 0x0000000000017941 */ /* 0x000fea0003800000 */
.L_x_38:
[----:B-1---5:R-:W-:Y:S01]  /*2ea0*/  HADD2.F32 R91, -RZ, R154.H0_H0 ;  /* 0x2000009aff5b7230 */ /* 0x022fe20000004100 */
[----:B------:R-:W-:Y:S01]  /*2eb0*/  ISETP.GT.AND P2, PT, R0, 0x9, P3 ;  /* 0x000000090000780c */ /* 0x000fe20001f44270 */
[----:B------:R-:W-:Y:S01]  /*2ec0*/  @P1 IMAD.MOV.U32 R90, RZ, RZ, R160 ;  /* 0x000000ffff5a1224 */ /* 0x000fe200078e00a0 */
[----:B------:R-:W-:Y:S02]  /*2ed0*/  BSSY B1, `(.L_x_40) ;  /* 0x0000009000017945 */ /* 0x000fe40003800000 */
[----:B------:R-:W-:-:S04]  /*2ee0*/  FMUL R91, R91, R156 ;  /* 0x0000009c5b5b7220 */ /* 0x000fc80000400000 */
[----:B------:R-:W-:-:S05]  /*2ef0*/  FFMA R91, R92, R155, R91 ;  /* 0x0000009b5c5b7223 */ /* 0x000fca000000005b */
[----:B------:R-:W-:-:S04]  /*2f00*/  F2FP.F16.F32.PACK_AB R91, RZ, R91 ;  /* 0x0000005bff5b723e */ /* 0x000fc800000000ff */
[----:B------:R-:W-:Y:S02]  /*2f10*/  PRMT R92, R91, 0x7610, R92 ;  /* 0x000076105b5c7816 */ /* 0x000fe4000000005c */
[----:B------:R-:W-:-:S05]  /*2f20*/  @P1 MOV R91, R161 ;  /* 0x000000a1005b1202 */ /* 0x000fca0000000f00 */
[----:B------:R1:W-:Y:S01]  /*2f30*/  @P1 STG.E.U16 desc[UR36][R90.64+0x10], R92 ;  /* 0x0000105c5a001986 */ /* 0x0003e2000c101524 */
[----:B------:R-:W-:Y:S05]  /*2f40*/  @!P2 BRA `(.L_x_41) ;  /* 0x000000000004a947 */ /* 0x000fea0003800000 */
[----:B------:R4:W5:Y:S02]  /*2f50*/  LDG.E.LTC128B.U16 R154, desc[UR36][R162.64+0x12] ;  /* 0x00001224a29a7981 */ /* 0x000964000c1e1520 */
.L_x_41:
[----:B------:R-:W-:Y:S05]  /*2f60*/  BSYNC B1 ;  /* 0x0000000000017941 */ /* 0x000fea0003800000 */
.L_x_40:
[----:B-1---5:R-:W-:Y:S01]  /*2f70*/  HADD2.F32 R91, -RZ, R154.H0_H0 ;  /* 0x2000009aff5b7230 */ /* 0x022fe20000004100 */
[----:B------:R-:W-:Y:S01]  /*2f80*/  ISETP.GT.AND P1, PT, R0, 0x8, P0 ;  /* 0x000000080000780c */ /* 0x000fe20000724270 */
[----:B------:R-:W-:Y:S03]  /*2f90*/  BSSY B1, `(.L_x_42) ;  /* 0x000000a000017945 */ /* 0x000fe60003800000 */
[----:B------:R-:W-:Y:S01]  /*2fa0*/  FMUL R90, R91, R156 ;  /* 0x0000009c5b5a7220 */ /* 0x000fe20000400000 */
[----:B------:R-:W-:-:S03]  /*2fb0*/  @P2 IMAD.MOV.U32 R91, RZ, RZ, R161 ;  /* 0x000000ffff5b2224 */ /* 0x000fc600078e00a1 */
[----:B------:R-:W-:-:S05]  /*2fc0*/  FFMA R90, R93, R155, R90 ;  /* 0x0000009b5d5a7223 */ /* 0x000fca000000005a */
[----:B------:R-:W-:-:S04]  /*2fd0*/  F2FP.F16.F32.PACK_AB R90, RZ, R90 ;  /* 0x0000005aff5a723e */ /* 0x000fc800000000ff */
[----:B------:R-:W-:Y:S01]  /*2fe0*/  PRMT R92, R90, 0x7610, R92 ;  /* 0x000076105a5c7816 */ /* 0x000fe2000000005c */
[----:B------:R-:W-:-:S05]  /*2ff0*/  @P2 IMAD.MOV.U32 R90, RZ, RZ, R160 ;  /* 0x000000ffff5a2224 */ /* 0x000fca00078e00a0 */
[----:B------:R1:W-:Y:S01]  /*3000*/  @P2 STG.E.U16 desc[UR36][R90.64+0x12], R92 ;  /* 0x0000125c5a002986 */ /* 0x0003e2000c101524 */
[----:B------:R-:W-:Y:S05]  /*3010*/  @!P1 BRA `(.L_x_43) ;  /* 0x0000000000049947 */ /* 0x000fea0003800000 */
[----:B------:R0:W5:Y:S02]  /*3020*/  LDG.E.LTC128B.U16 R154, desc[UR36][R88.64+0x10] ;  /* 0x00001024589a7981 */ /* 0x000164000c1e1520 */
.L_x_43:
[----:B------:R-:W-:Y:S05]  /*3030*/  BSYNC B1 ;  /* 0x0000000000017941 */ /* 0x000fea0003800000 */
.L_x_42:
[----:B-1---5:R-:W-:Y:S01]  /*3040*/  HADD2.F32 R91, -RZ, R154.H0_H0 ;  /* 0x2000009aff5b7230 */ /* 0x022fe20000004100 */
[----:B------:R-:W-:Y:S01]  /*3050*/  ISETP.GT.AND P2, PT, R0, 0x9, P0 ;  /* 0x000000090000780c */ /* 0x000fe20000744270 */
[----:B------:R-:W-:Y:S01]  /*3060*/  @P1 IMAD.MOV.U32 R90, RZ, RZ, R170 ;  /* 0x000000ffff5a1224 */ /* 0x000fe200078e00aa */
[----:B------:R-:W-:Y:S02]  /*3070*/  BSSY B1, `(.L_x_44) ;  /* 0x0000009000017945 */ /* 0x000fe40003800000 */
[----:B------:R-:W-:-:S04]  /*3080*/  FMUL R91, R91, R156 ;  /* 0x0000009c5b5b7220 */ /* 0x000fc80000400000 */
[----:B------:R-:W-:-:S05]  /*3090*/  FFMA R91, R94, R155, R91 ;  /* 0x0000009b5e5b7223 */ /* 0x000fca000000005b */
[----:B------:R-:W-:-:S04]  /*30a0*/  F2FP.F16.F32.PACK_AB R91, RZ, R91 ;  /* 0x0000005bff5b723e */ /* 0x000fc800000000ff */
[----:B------:R-:W-:Y:S01]  /*30b0*/  PRMT R92, R91, 0x7610, R92 ;  /* 0x000076105b5c7816 */ /* 0x000fe2000000005c */
[----:B------:R-:W-:-:S05]  /*30c0*/  @P1 IMAD.MOV.U32 R91, RZ, RZ, R171 ;  /* 0x000000ffff5b1224 */ /* 0x000fca00078e00ab */
[----:B------:R1:W-:Y:S01]  /*30d0*/  @P1 STG.E.U16 desc[UR36][R90.64+0x10], R92 ;  /* 0x0000105c5a001986 */ /* 0x0003e2000c101524 */
[----:B------:R-:W-:Y:S05]  /*30e0*/  @!P2 BRA `(.L_x_45) ;  /* 0x000000000004a947 */ /* 0x000fea0003800000 */
[----:B------:R0:W5:Y:S02]  /*30f0*/  LDG.E.LTC128B.U16 R154, desc[UR36][R88.64+0x12] ;  /* 0x00001224589a7981 */ /* 0x000164000c1e1520 */
.L_x_45:
[----:B------:R-:W-:Y:S05]  /*3100*/  BSYNC B1 ;  /* 0x0000000000017941 */ /* 0x000fea0003800000 */
.L_x_44:
        /* <DEDUP_REMOVED lines=12> */
.L_x_47:
[----:B------:R-:W-:Y:S05]  /*31d0*/  BSYNC B1 ;  /* 0x0000000000017941 */ /* 0x000fea0003800000 */
.L_x_46:
        /* <DEDUP_REMOVED lines=12> */
.L_x_49:
[----:B------:R-:W-:Y:S05]  /*32a0*/  BSYNC B1 ;  /* 0x0000000000017941 */ /* 0x000fea0003800000 */
.L_x_48:
[----:B-1---5:R-:W-:Y:S01]  /*32b0*/  HADD2.F32 R91, -RZ, R154.H0_H0 ;  /* 0x2000009aff5b7230 */ /* 0x022fe20000004100 */
[----:B------:R-:W-:Y:S01]  /*32c0*/  ISETP.GT.AND P1, PT, R0, 0x10, P0 ;  /* 0x000000100000780c */ /* 0x000fe20000724270 */
[----:B------:R-:W-:Y:S03]  /*32d0*/  BSSY B1, `(.L_x_50) ;  /* 0x000000a000017945 */ /* 0x000fe60003800000 */
[----:B------:R-:W-:Y:S01]  /*32e0*/  FMUL R90, R91, R156 ;  /* 0x0000009c5b5a7220 */ /* 0x000fe20000400000 */
[----:B------:R-:W-:-:S03]  /*32f0*/  @P2 IMAD.MOV.U32 R91, RZ, RZ, R161 ;  /* 0x000000ffff5b2224 */ /* 0x000fc600078e00a1 */
[----:B------:R-:W-:-:S05]  /*3300*/  FFMA R90, R97, R155, R90 ;  /* 0x0000009b615a7223 */ /* 0x000fca000000005a */
[----:B------:R-:W-:-:S04]  /*3310*/  F2FP.F16.F32.PACK_AB R90, RZ, R90 ;  /* 0x0000005aff5a723e */ /* 0x000fc800000000ff */
[----:B------:R-:W-:Y:S02]  /*3320*/  PRMT R92, R90, 0x7610, R92 ;  /* 0x000076105a5c7816 */ /* 0x000fe4000000005c */
[----:B------:R-:W-:-:S05]  /*3330*/  @P2 MOV R90, R160 ;  /* 0x000000a0005a2202 */ /* 0x000fca0000000f00 */
[----:B------:R1:W-:Y:S01]  /*3340*/  @P2 STG.E.U16 desc[UR36][R90.64+0x22], R92 ;  /* 0x0000225c5a002986 */ /* 0x0003e2000c101524 */
[----:B------:R-:W-:Y:S05]  /*3350*/  @!P1 BRA `(.L_x_51) ;  /* 0x0000000000049947 */ /* 0x000fea0003800000 */
[----:B------:R0:W5:Y:S02]  /*3360*/  LDG.E.LTC128B.U16 R154, desc[UR36][R88.64+0x20] ;  /* 0x00002024589a7981 */ /* 0x000164000c1e1520 */
.L_x_51:
[----:B------:R-:W-:Y:S05]  /*3370*/  BSYNC B1 ;  /* 0x0000000000017941 */ /* 0x000fea0003800000 */
.L_x_50:
        /* <DEDUP_REMOVED lines=12> */
.L_x_53:
[----:B------:R-:W-:Y:S05]  /*3440*/  BSYNC B1 ;  /* 0x0000000000017941 */ /* 0x000fea0003800000 */
.L_x_52:
        /* <DEDUP_REMOVED lines=12> */
.L_x_55:
[----:B------:R-:W-:Y:S05]  /*3510*/  BSYNC B1 ;  /* 0x0000000000017941 */ /* 0x000fea0003800000 */
.L_x_54:
        /* <DEDUP_REMOVED lines=12> */
.L_x_57:
[----:B------:R-:W-:Y:S05]  /*35e0*/  BSYNC B1 ;  /* 0x0000000000017941 */ /* 0x000fea0003800000 */
.L_x_56:
        /* <DEDUP_REMOVED lines=12> */
.L_x_59:
[----:B------:R-:W-:Y:S05]  /*36b0*/  BSYNC B1 ;  /* 0x0000000000017941 */ /* 0x000fea0003800000 */
.L_x_58:
        /* <DEDUP_REMOVED lines=12> */
.L_x_61:
[----:B------:R-:W-:Y:S05]  /*3780*/  BSYNC B1 ;  /* 0x0000000000017941 */ /* 0x000fea0003800000 */
.L_x_60:
        /* <DEDUP_REMOVED lines=12> */
.L_x_63:
[----:B------:R-:W-:Y:S05]  /*3850*/  BSYNC B1 ;  /* 0x0000000000017941 */ /* 0x000fea0003800000 */
.L_x_62:
        /* <DEDUP_REMOVED lines=12> */
.L_x_65:
[----:B------:R-:W-:Y:S05]  /*3920*/  BSYNC B1 ;  /* 0x0000000000017941 */ /* 0x000fea0003800000 */
.L_x_64:
        /* <DEDUP_REMOVED lines=12> */
.L_x_67:
[----:B------:R-:W-:Y:S05]  /*39f0*/  BSYNC B1 ;  /* 0x0000000000017941 */ /* 0x000fea0003800000 */
.L_x_66:
        /* <DEDUP_REMOVED lines=12> */
.L_x_69:
[----:B------:R-:W-:Y:S05]  /*3ac0*/  BSYNC B1 ;  /* 0x0000000000017941 */ /* 0x000fea0003800000 */
.L_x_68:
        /* <DEDUP_REMOVED lines=12> */
.L_x_71:
[----:B------:R-:W-:Y:S05]  /*3b90*/  BSYNC B1 ;  /* 0x0000000000017941 */ /* 0x000fea0003800000 */
.L_x_70:
        /* <DEDUP_REMOVED lines=12> */
.L_x_73:
[----:B------:R-:W-:Y:S05]  /*3c60*/  BSYNC B1 ;  /* 0x0000000000017941 */ /* 0x000fea0003800000 */
.L_x_72:
        /* <DEDUP_REMOVED lines=12> */
.L_x_75:
[----:B------:R-:W-:Y:S05]  /*3d30*/  BSYNC B1 ;  /* 0x0000000000017941 */ /* 0x000fea0003800000 */
.L_x_74:
        /* <DEDUP_REMOVED lines=12> */
.L_x_77:
[----:B------:R-:W-:Y:S05]  /*3e00*/  BSYNC B1 ;  /* 0x0000000000017941 */ /* 0x000fea0003800000 */
.L_x_76:
        /* <DEDUP_REMOVED lines=12> */
.L_x_79:
[----:B------:R-:W-:Y:S05]  /*3ed0*/  BSYNC B1 ;  /* 0x0000000000017941 */ /* 0x000fea0003800000 */
.L_x_78:
        /* <DEDUP_REMOVED lines=12> */
.L_x_81:
[----:B------:R-:W-:Y:S05]  /*3fa0*/  BSYNC B1 ;  /* 0x0000000000017941 */ /* 0x000fea0003800000 */
.L_x_80:
        /* <DEDUP_REMOVED lines=12> */
.L_x_83:
[----:B------:R-:W-:Y:S05]  /*4070*/  BSYNC B1 ;  /* 0x0000000000017941 */ /* 0x000fea0003800000 */
.L_x_82:
        /* <DEDUP_REMOVED lines=12> */
.L_x_85:
[----:B------:R-:W-:Y:S05]  /*4140*/  BSYNC B1 ;  /* 0x0000000000017941 */ /* 0x000fea0003800000 */
.L_x_84:
        /* <DEDUP_REMOVED lines=12> */
.L_x_87:
[----:B------:R-:W-:Y:S05]  /*4210*/  BSYNC B1 ;  /* 0x0000000000017941 */ /* 0x000fea0003800000 */
.L_x_86:
        /* <DEDUP_REMOVED lines=12> */
.L_x_89:
[----:B------:R-:W-:Y:S05]  /*42e0*/  BSYNC B1 ;  /* 0x0000000000017941 */ /* 0x000fea0003800000 */
.L_x_88:
        /* <DEDUP_REMOVED lines=12> */
.L_x_91:
[----:B------:R-:W-:Y:S05]  /*43b0*/  BSYNC B1 ;  /* 0x0000000000017941 */ /* 0x000fea0003800000 */
.L_x_90:
        /* <DEDUP_REMOVED lines=12> */
.L_x_93:
[----:B------:R-:W-:Y:S05]  /*4480*/  BSYNC B1 ;  /* 0x0000000000017941 */ /* 0x000fea0003800000 */
.L_x_92:
        /* <DEDUP_REMOVED lines=12> */
.L_x_95:
[----:B------:R-:W-:Y:S05]  /*4550*/  BSYNC B1 ;  /* 0x0000000000017941 */ /* 0x000fea0003800000 */
.L_x_94:
        /* <DEDUP_REMOVED lines=12> */
.L_x_97:
[----:B------:R-:W-:Y:S05]  /*4620*/  BSYNC B1 ;  /* 0x0000000000017941 */ /* 0x000fea0003800000 */
.L_x_96:
        /* <DEDUP_REMOVED lines=12> */
.L_x_99:
[----:B------:R-:W-:Y:S05]  /*46f0*/  BSYNC B1 ;  /* 0x0000000000017941 */ /* 0x000fea0003800000 */
.L_x_98:
        /* <DEDUP_REMOVED lines=12> */
.L_x_101:
[----:B------:R-:W-:Y:S05]  /*47c0*/  BSYNC B1 ;  /* 0x0000000000017941 */ /* 0x000fea0003800000 */
.L_x_100:
        /* <DEDUP_REMOVED lines=12> */
.L_x_103:
[----:B------:R-:W-:Y:S05]  /*4890*/  BSYNC B1 ;  /* 0x0000000000017941 */ /* 0x000fea0003800000 */
.L_x_102:
        /* <DEDUP_REMOVED lines=12> */
.L_x_105:
[----:B------:R-:W-:Y:S05]  /*4960*/  BSYNC B1 ;  /* 0x0000000000017941 */ /* 0x000fea0003800000 */
.L_x_104:
        /* <DEDUP_REMOVED lines=12> */
.L_x_107:
[----:B------:R-:W-:Y:S05]  /*4a30*/  BSYNC B1 ;  /* 0x0000000000017941 */ /* 0x000fea0003800000 */
.L_x_106:
        /* <DEDUP_REMOVED lines=12> */
.L_x_109:
[----:B------:R-:W-:Y:S05]  /*4b00*/  BSYNC B1 ;  /* 0x0000000000017941 */ /* 0x000fea0003800000 */
.L_x_108:
        /* <DEDUP_REMOVED lines=12> */
.L_x_111:
[----:B------:R-:W-:Y:S05]  /*4bd0*/  BSYNC B1 ;  /* 0x0000000000017941 */ /* 0x000fea0003800000 */
.L_x_110:
        /* <DEDUP_REMOVED lines=12> */
.L_x_113:
[----:B------:R-:W-:Y:S05]  /*4ca0*/  BSYNC B1 ;  /* 0x0000000000017941 */ /* 0x000fea0003800000 */
.L_x_112:
        /* <DEDUP_REMOVED lines=12> */
.L_x_115:
[----:B------:R-:W-:Y:S05]  /*4d70*/  BSYNC B1 ;  /* 0x0000000000017941 */ /* 0x000fea0003800000 */
.L_x_114:
        /* <DEDUP_REMOVED lines=12> */
.L_x_117:
[----:B------:R-:W-:Y:S05]  /*4e40*/  BSYNC B1 ;  /* 0x0000000000017941 */ /* 0x000fea0003800000 */
.L_x_116:
        /* <DEDUP_REMOVED lines=12> */
.L_x_119:
[----:B------:R-:W-:Y:S05]  /*4f10*/  BSYNC B1 ;  /* 0x0000000000017941 */ /* 0x000fea0003800000 */
.L_x_118:
        /* <DEDUP_REMOVED lines=12> */
.L_x_121:
[----:B------:R-:W-:Y:S05]  /*4fe0*/  BSYNC B1 ;  /* 0x0000000000017941 */ /* 0x000fea0003800000 */
.L_x_120:
        /* <DEDUP_REMOVED lines=12> */
.L_x_123:
[----:B------:R-:W-:Y:S05]  /*50b0*/  BSYNC B1 ;  /* 0x0000000000017941 */ /* 0x000fea0003800000 */
.L_x_122:
        /* <DEDUP_REMOVED lines=12> */
.L_x_125:
[----:B------:R-:W-:Y:S05]  /*5180*/  BSYNC B1 ;  /* 0x0000000000017941 */ /* 0x000fea0003800000 */
.L_x_124:
        /* <DEDUP_REMOVED lines=12> */
.L_x_127:
[----:B------:R-:W-:Y:S05]  /*5250*/  BSYNC B1 ;  /* 0x0000000000017941 */ /* 0x000fea0003800000 */
.L_x_126:
        /* <DEDUP_REMOVED lines=12> */
.L_x_129:
[----:B------:R-:W-:Y:S05]  /*5320*/  BSYNC B1 ;  /* 0x0000000000017941 */ /* 0x000fea0003800000 */
.L_x_128:
        /* <DEDUP_REMOVED lines=12> */
.L_x_131:
[----:B------:R-:W-:Y:S05]  /*53f0*/  BSYNC B1 ;  /* 0x0000000000017941 */ /* 0x000fea0003800000 */
.L_x_130:
        /* <DEDUP_REMOVED lines=12> */
.L_x_133:
[----:B------:R-:W-:Y:S05]  /*54c0*/  BSYNC B1 ;  /* 0x0000000000017941 */ /* 0x000fea0003800000 */
.L_x_132:
        /* <DEDUP_REMOVED lines=12> */
.L_x_135:
[----:B------:R-:W-:Y:S05]  /*5590*/  BSYNC B1 ;  /* 0x0000000000017941 */ /* 0x000fea0003800000 */
.L_x_134:
        /* <DEDUP_REMOVED lines=12> */
.L_x_137:
[----:B------:R-:W-:Y:S05]  /*5660*/  BSYNC B1 ;  /* 0x0000000000017941 */ /* 0x000fea0003800000 */
.L_x_136:
        /* <DEDUP_REMOVED lines=12> */
.L_x_139:
[----:B------:R-:W-:Y:S05]  /*5730*/  BSYNC B1 ;  /* 0x0000000000017941 */ /* 0x000fea0003800000 */
.L_x_138:
        /* <DEDUP_REMOVED lines=12> */
.L_x_141:
[----:B------:R-:W-:Y:S05]  /*5800*/  BSYNC B1 ;  /* 0x0000000000017941 */ /* 0x000fea0003800000 */
.L_x_140:
        /* <DEDUP_REMOVED lines=12> */
.L_x_143:
[----:B------:R-:W-:Y:S05]  /*58d0*/  BSYNC B1 ;  /* 0x0000000000017941 */ /* 0x000fea0003800000 */
.L_x_142:
        /* <DEDUP_REMOVED lines=12> */
.L_x_145:
[----:B------:R-:W-:Y:S05]  /*59a0*/  BSYNC B1 ;  /* 0x0000000000017941 */ /* 0x000fea0003800000 */
.L_x_144:
        /* <DEDUP_REMOVED lines=12> */
.L_x_147:
[----:B------:R-:W-:Y:S05]  /*5a70*/  BSYNC B1 ;  /* 0x0000000000017941 */ /* 0x000fea0003800000 */
.L_x_146:
        /* <DEDUP_REMOVED lines=12> */
.L_x_149:
[----:B------:R-:W-:Y:S05]  /*5b40*/  BSYNC B1 ;  /* 0x0000000000017941 */ /* 0x000fea0003800000 */
.L_x_148:
        /* <DEDUP_REMOVED lines=12> */
.L_x_151:
[----:B------:R-:W-:Y:S05]  /*5c10*/  BSYNC B1 ;  /* 0x0000000000017941 */ /* 0x000fea0003800000 */
.L_x_150:
        /* <DEDUP_REMOVED lines=12> */
.L_x_153:
[----:B------:R-:W-:Y:S05]  /*5ce0*/  BSYNC B1 ;  /* 0x0000000000017941 */ /* 0x000fea0003800000 */
.L_x_152:
        /* <DEDUP_REMOVED lines=12> */
.L_x_155:
[----:B------:R-:W-:Y:S05]  /*5db0*/  BSYNC B1 ;  /* 0x0000000000017941 */ /* 0x000fea0003800000 */
.L_x_154:
[----:B-1---5:R-:W-:Y:S01]  /*5dc0*/  HADD2.F32 R91, -RZ, R154.H0_H0 ;  /* 0x2000009aff5b7230 */ /* 0x022fe20000004100 */
[----:B------:R-:W-:Y:S01]  /*5dd0*/  ISETP.GT.AND P1, PT, R0, 0x79, P0 ;  /* 0x000000790000780c */ /* 0x000fe20000724270 */
[----:B------:R-:W-:Y:S01]  /*5de0*/  @P2 IMAD.MOV.U32 R8, RZ, RZ, R170 ;  /* 0x000000ffff082224 */ /* 0x000fe200078e00aa */
[----:B------:R-:W-:Y:S01]  /*5df0*/  IADD3 R157, P0, R157, 0x80, RZ ;  /* 0x000000809d9d7810 */ /* 0x000fe20007f1e0ff */
[----:B------:R-:W-:Y:S01]  /*5e00*/  BSSY B1, `(.L_x_156) ;  /* 0x000000a000017945 */ /* 0x000fe20003800000 */
[----:B------:R-:W-:-:S04]  /*5e10*/  FMUL R91, R91, R156 ;  /* 0x0000009c5b5b7220 */ /* 0x000fc80000400000 */
[----:B------:R-:W-:-:S05]  /*5e20*/  FFMA R91, R150, R155, R91 ;  /* 0x0000009b965b7223 */ /* 0x000fca000000005b */
[----:B------:R-:W-:-:S04]  /*5e30*/  F2FP.F16.F32.PACK_AB R91, RZ, R91 ;  /* 0x0000005bff5b723e */ /* 0x000fc800000000ff */
[----:B------:R-:W-:Y:S01]  /*5e40*/  PRMT R90, R91, 0x7610, R90 ;  /* 0x000076105b5a7816 */ /* 0x000fe2000000005a */
[----:B------:R-:W-:Y:S02]  /*5e50*/  IMAD.X R91, RZ, RZ, R9, P0 ;  /* 0x000000ffff5b7224 */ /* 0x000fe400000e0609 */
[----:B------:R-:W-:-:S05]  /*5e60*/  @P2 IMAD.MOV.U32 R9, RZ, RZ, R171 ;  /* 0x000000ffff092224 */ /* 0x000fca00078e00ab */
[----:B------:R1:W-:Y:S01]  /*5e70*/  @P2 STG.E.U16 desc[UR36][R8.64+0xf0], R90 ;  /* 0x0000f05a08002986 */ /* 0x0003e2000c101524 */
[----:B------:R-:W-:Y:S05]  /*5e80*/  @!P1 BRA `(.L_x_157) ;  /* 0x0000000000049947 */ /* 0x000fea0003800000 */
[----:B------:R0:W5:Y:S02]  /*5e90*/  LDG.E.LTC128B.U16 R154, desc[UR36][R88.64+0xf2] ;  /* 0x0000f224589a7981 */ /* 0x000164000c1e1520 */
.L_x_157:
[----:B------:R-:W-:Y:S05]  /*5ea0*/  BSYNC B1 ;  /* 0x0000000000017941 */ /* 0x000fea0003800000 */
.L_x_156:
[----:B-1---5:R-:W-:Y:S01]  /*5eb0*/  HADD2.F32 R9, -RZ, R154.H0_H0 ;  /* 0x2000009aff097230 */ /* 0x022fe20000004100 */
[----:B------:R-:W-:Y:S01]  /*5ec0*/  ISETP.GT.AND P0, PT, R3, 0x80, PT ;  /* 0x000000800300780c */ /* 0x000fe20003f04270 */
[----:B------:R-:W-:-:S03]  /*5ed0*/  IMAD R8, R91, R14, RZ ;  /* 0x0000000e5b087224 */ /* 0x000fc600078e02ff */
[----:B0-2---:R-:W-:Y:S01]  /*5ee0*/  FMUL R88, R9, R156 ;  /* 0x0000009c09587220 */ /* 0x005fe20000400000 */
[C---:B------:R-:W-:Y:S01]  /*5ef0*/  IMAD R97, R157.reuse, R15, R8 ;  /* 0x0000000f9d617224 */ /* 0x040fe200078e0208 */
[----:B------:R-:W-:Y:S01]  /*5f00*/  ISETP.GT.AND P3, PT, R0, RZ, P0 ;  /* 0x000000ff0000720c */ /* 0x000fe20000764270 */
[----:B------:R-:W-:-:S04]  /*5f10*/  IMAD.WIDE.U32 R8, R157, R14, R158 ;  /* 0x0000000e9d087225 */ /* 0x000fc800078e009e */
[----:B------:R-:W-:Y:S01]  /*5f20*/  FFMA R151, R151, R155, R88 ;  /* 0x0000009b97977223 */ /* 0x000fe20000000058 */
[----:B------:R-:W-:Y:S01]  /*5f30*/  IMAD.IADD R9, R9, 0x1, R97 ;  /* 0x0000000109097824 */ /* 0x000fe200078e0261 */
[----:B------:R-:W-:-:S03]  /*5f40*/  LEA R88, P2, R8, R10, 0x1 ;  /* 0x0000000a08587211 */ /* 0x000fc600078408ff */
[----:B------:R-:W-:Y:S02]  /*5f50*/  F2FP.F16.F32.PACK_AB R151, RZ, R151 ;  /* 0x00000097ff97723e */ /* 0x000fe400000000ff */
[----:B------:R-:W-:-:S03]  /*5f60*/  LEA.HI.X R89, R8, R11, R9, 0x1, P2 ;  /* 0x0000000b08597211 */ /* 0x000fc600010f0c09 */
[----:B------:R0:W-:Y:S04]  /*5f70*/  @P1 STG.E.U16 desc[UR36][R170.64+0xf2], R151 ;  /* 0x0000f297aa001986 */ /* 0x0001e8000c101524 */
[----:B------:R-:W2:Y:S01]  /*5f80*/  @P3 LDG.E.LTC128B.U16 R154, desc[UR36][R88.64] ;  /* 0x00000024589a3981 */ /* 0x000ea2000c1e1520 */
[----:B------:R-:W-:Y:S01]  /*5f90*/  IMAD.WIDE.U32 R8, R157, R14, R6 ;  /* 0x0000000e9d087225 */ /* 0x000fe200078e0006 */
[----:B------:R-:W-:Y:S01]  /*5fa0*/  SHF.L.U64.HI R95, R4, 0x8, R5 ;  /* 0x00000008045f7819 */ /* 0x000fe20000010205 */
[----:B------:R-:W-:Y:S01]  /*5fb0*/  BSSY B1, `(.L_x_158) ;  /* 0x0000011000017945 */ /* 0x000fe20003800000 */
[----:B------:R-:W-:Y:S01]  /*5fc0*/  ISETP.GT.AND P2, PT, R0, 0x1, P0 ;  /* 0x000000010000780c */ /* 0x000fe20000744270 */
[----:B------:R-:W-:Y:S02]  /*5fd0*/  IMAD.IADD R9, R97, 0x1, R9 ;  /* 0x0000000161097824 */ /* 0x000fe400078e0209 */
[----:B------:R-:W-:-:S02]  /*5fe0*/  IMAD.SHL.U32 R93, R4, 0x100, RZ ;  /* 0x00000100045d7824 */ /* 0x000fc400078e00ff */
[----:B------:R-:W-:-:S03]  /*5ff0*/  IMAD.WIDE.U32 R90, R23, R12, R8 ;  /* 0x0000000c175a7225 */ /* 0x000fc600078e0008 */
[----:B------:R-:W-:Y:S02]  /*6000*/  IADD3 R8, P1, R93, R160, RZ ;  /* 0x000000a05d087210 */ /* 0x000fe40007f3e0ff */
[----:B------:R-:W-:Y:S02]  /*6010*/  IADD3 R5, R13, R91, RZ ;  /* 0x0000005b0d057210 */ /* 0x000fe40007ffe0ff */
[----:B------:R-:W-:Y:S01]  /*6020*/  LEA R4, P4, R90, R10, 0x1 ;  /* 0x0000000a5a047211 */ /* 0x000fe200078808ff */
[----:B------:R-:W-:-:S03]  /*6030*/  IMAD.X R9, R95, 0x1, R161, P1 ;  /* 0x000000015f097824 */ /* 0x000fc600008e06a1 */
[----:B------:R-:W-:Y:S01]  /*6040*/  LEA.HI.X R5, R90, R11, R5, 0x1, P4 ;  /* 0x0000000b5a057211 */ /* 0x000fe200020f0c05 */
[----:B--2---:R-:W-:-:S05]  /*6050*/  HADD2.F32 R15, -RZ, R154.H0_H0 ;  /* 0x2000009aff0f7230 */ /* 0x004fca0000004100 */
[----:B------:R-:W-:-:S04]  /*6060*/  FMUL R15, R15, R156 ;  /* 0x0000009c0f0f7220 */ /* 0x000fc80000400000 */
[----:B------:R-:W-:-:S05]  /*6070*/  FFMA R15, R24, R155, R15 ;  /* 0x0000009b180f7223 */ /* 0x000fca000000000f */
[----:B------:R-:W-:-:S05]  /*6080*/  F2FP.F16.F32.PACK_AB R15, RZ, R15 ;  /* 0x0000000fff0f723e */ /* 0x000fca00000000ff */
[----:B------:R0:W-:Y:S01]  /*6090*/  @P3 STG.E.U16 desc[UR36][R8.64], R15 ;  /* 0x0000000f08003986 */ /* 0x0001e2000c101524 */
[----:B------:R-:W-:Y:S05]  /*60a0*/  @!P2 BRA `(.L_x_159) ;  /* 0x000000000004a947 */ /* 0x000fea0003800000 */
[----:B------:R1:W5:Y:S02]  /*60b0*/  LDG.E.LTC128B.U16 R154, desc[UR36][R4.64+0x2] ;  /* 0x00000224049a7981 */ /* 0x000364000c1e1520 */
.L_x_159:
[----:B------:R-:W-:Y:S05]  /*60c0*/  BSYNC B1 ;  /* 0x0000000000017941 */ /* 0x000fea0003800000 */
.L_x_158:
[----:B0----5:R-:W-:Y:S01]  /*60d0*/  HADD2.F32 R15, -RZ, R154.H0_H0 ;  /* 0x2000009aff0f7230 */ /* 0x021fe20000004100 */
[----:B------:R-:W-:Y:S01]  /*60e0*/  ISETP.GT.AND P1, PT, R3, 0x88, PT ;  /* 0x000000880300780c */ /* 0x000fe20003f24270 */
[----:B------:R-:W-:Y:S03]  /*60f0*/  BSSY B1, `(.L_x_160) ;  /* 0x000000f000017945 */ /* 0x000fe60003800000 */
[----:B------:R-:W-:Y:S01]  /*6100*/  FMUL R24, R15, R156 ;  /* 0x0000009c0f187220 */ /* 0x000fe20000400000 */
[----:B------:R-:W-:Y:S01]  /*6110*/  IMAD.WIDE.U32 R14, R157, R14, R164 ;  /* 0x0000000e9d0e7225 */ /* 0x000fe200078e00a4 */
[----:B------:R-:W-:-:S03]  /*6120*/  ISETP.GT.AND P3, PT, R0, RZ, P1 ;  /* 0x000000ff0000720c */ /* 0x000fc60000f64270 */
[----:B------:R-:W-:Y:S01]  /*6130*/  FFMA R24, R25, R155, R24 ;  /* 0x0000009b19187223 */ /* 0x000fe20000000018 */
[----:B------:R-:W-:Y:S01]  /*6140*/  IMAD.IADD R97, R97, 0x1, R15 ;  /* 0x0000000161617824 */ /* 0x000fe200078e020f */
[-C--:B------:R-:W-:Y:S02]  /*6150*/  IADD3 R21, P5, R20, R14.reuse, RZ ;  /* 0x0000000e14157210 */ /* 0x080fe40007fbe0ff */
[----:B------:R-:W-:Y:S02]  /*6160*/  IADD3 R20, P4, R6, R14, RZ ;  /* 0x0000000e06147210 */ /* 0x000fe40007f9e0ff */
[----:B------:R-:W-:Y:S01]  /*6170*/  F2FP.F16.F32.PACK_AB R24, RZ, R24 ;  /* 0x00000018ff18723e */ /* 0x000fe200000000ff */
[----:B------:R-:W-:Y:S01]  /*6180*/  IMAD.X R158, R97, 0x1, R159, P5 ;  /* 0x00000001619e7824 */ /* 0x000fe200028e069f */
[----:B------:R-:W-:-:S03]  /*6190*/  LEA R14, P5, R21, R10, 0x1 ;  /* 0x0000000a150e7211 */ /* 0x000fc600078a08ff */
[----:B------:R0:W-:Y:S01]  /*61a0*/  @P2 STG.E.U16 desc[UR36][R8.64+0x2], R24 ;  /* 0x0000021808002986 */ /* 0x0001e2000c101524 */
[----:B------:R-:W-:Y:S01]  /*61b0*/  LEA.HI.X R15, R21, R11, R158, 0x1, P5 ;  /* 0x0000000b150f7211 */ /* 0x000fe200028f0c9e */
[----:B------:R-:W-:Y:S08]  /*61c0*/  @!P3 BRA `(.L_x_161) ;  /* 0x000000000004b947 */ /* 0x000ff00003800000 */
[----:B------:R2:W5:Y:S02]  /*61d0*/  LDG.E.LTC128B.U16 R154, desc[UR36][R14.64] ;  /* 0x000000240e9a7981 */ /* 0x000564000c1e1520 */
.L_x_161:
[----:B------:R-:W-:Y:S05]  /*61e0*/  BSYNC B1 ;  /* 0x0000000000017941 */ /* 0x000fea0003800000 */
.L_x_160:
[----:B-----5:R-:W-:Y:S01]  /*61f0*/  HADD2.F32 R3, -RZ, R154.H0_H0 ;  /* 0x2000009aff037230 */ /* 0x020fe20000004100 */
[----:B------:R-:W-:Y:S01]  /*6200*/  ISETP.GT.AND P2, PT, R0, 0x1, P1 ;  /* 0x000000010000780c */ /* 0x000fe20000f44270 */
[----:B------:R-:W-:Y:S01]  /*6210*/  IMAD.X R21, R7, 0x1, R97, P4 ;  /* 0x0000000107157824 */ /* 0x000fe200020e0661 */
[----:B------:R-:W-:Y:S01]  /*6220*/  IADD3 R6, P4, R8, R167, RZ ;  /* 0x000000a708067210 */ /* 0x000fe20007f9e0ff */
[----:B------:R-:W-:Y:S01]  /*6230*/  BSSY B1, `(.L_x_162) ;  /* 0x000000c000017945 */ /* 0x000fe20003800000 */
[----:B------:R-:W-:Y:S01]  /*6240*/  FMUL R3, R3, R156 ;  /* 0x0000009c03037220 */ /* 0x000fe20000400000 */
[----:B--2---:R-:W-:-:S04]  /*6250*/  IMAD.WIDE.U32 R14, R23, R12, R20 ;  /* 0x0000000c170e7225 */ /* 0x004fc800078e0014 */
[----:B------:R-:W-:Y:S01]  /*6260*/  FFMA R3, R26, R155, R3 ;  /* 0x0000009b1a037223 */ /* 0x000fe20000000003 */
[----:B------:R-:W-:Y:S01]  /*6270*/  IMAD.X R7, R9, 0x1, R169, P4 ;  /* 0x0000000109077824 */ /* 0x000fe200020e06a9 */
[----:B------:R-:W-:Y:S01]  /*6280*/  LEA R10, P5, R14, R10, 0x1 ;  /* 0x0000000a0e0a7211 */ /* 0x000fe200078a08ff */
[----:B------:R-:W-:Y:S02]  /*6290*/  IMAD.IADD R13, R13, 0x1, R15 ;  /* 0x000000010d0d7824 */ /* 0x000fe400078e020f */
[----:B------:R-:W-:-:S03]  /*62a0*/  F2FP.F16.F32.PACK_AB R3, RZ, R3 ;  /* 0x00000003ff03723e */ /* 0x000fc600000000ff */
[----:B------:R-:W-:Y:S02]  /*62b0*/  LEA.HI.X R11, R14, R11, R13, 0x1, P5 ;  /* 0x0000000b0e0b7211 */ /* 0x000fe400028f0c0d */
[----:B------:R2:W-:Y:S01]  /*62c0*/  @P3 STG.E.U16 desc[UR36][R6.64], R3 ;  /* 0x0000000306003986 */ /* 0x0005e2000c101524 */
[----:B------:R-:W-:Y:S05]  /*62d0*/  @!P2 BRA `(.L_x_163) ;  /* 0x000000000004a947 */ /* 0x000fea0003800000 */
[----:B------:R0:W5:Y:S02]  /*62e0*/  LDG.E.LTC128B.U16 R154, desc[UR36][R10.64+0x2] ;  /* 0x000002240a9a7981 */ /* 0x000164000c1e1520 */
.L_x_163:
[----:B------:R-:W-:Y:S05]  /*62f0*/  BSYNC B1 ;  /* 0x0000000000017941 */ /* 0x000fea0003800000 */
.L_x_162:
[----:B--2--5:R-:W-:Y:S01]  /*6300*/  HADD2.F32 R3, -RZ, R154.H0_H0 ;  /* 0x2000009aff037230 */ /* 0x024fe20000004100 */
[----:B------:R-:W-:Y:S01]  /*6310*/  ISETP.GT.AND P3, PT, R0, 0x8, P0 ;  /* 0x000000080000780c */ /* 0x000fe20000764270 */
[----:B------:R-:W-:Y:S03]  /*6320*/  BSSY B1, `(.L_x_164) ;  /* 0x0000007000017945 */ /* 0x000fe60003800000 */
[----:B------:R-:W-:-:S04]  /*6330*/  FMUL R12, R3, R156 ;  /* 0x0000009c030c7220 */ /* 0x000fc80000400000 */
[----:B------:R-:W-:-:S05]  /*6340*/  FFMA R12, R27, R155, R12 ;  /* 0x0000009b1b0c7223 */ /* 0x000fca000000000c */
[----:B------:R-:W-:-:S05]  /*6350*/  F2FP.F16.F32.PACK_AB R12, RZ, R12 ;  /* 0x0000000cff0c723e */ /* 0x000fca00000000ff */
[----:B------:R2:W-:Y:S01]  /*6360*/  @P2 STG.E.U16 desc[UR36][R6.64+0x2], R12 ;  /* 0x0000020c06002986 */ /* 0x0005e2000c101524 */
[----:B------:R-:W-:Y:S05]  /*6370*/  @!P3 BRA `(.L_x_165) ;  /* 0x000000000004b947 */ /* 0x000fea0003800000 */
[----:B------:R0:W5:Y:S02]  /*6380*/  LDG.E.LTC128B.U16 R154, desc[UR36][R4.64+0x10] ;  /* 0x00001024049a7981 */ /* 0x000164000c1e1520 */
.L_x_165:
[----:B------:R-:W-:Y:S05]  /*6390*/  BSYNC B1 ;  /* 0x0000000000017941 */ /* 0x000fea0003800000 */
.L_x_164:
[----:B-----5:R-:W-:Y:S01]  /*63a0*/  HADD2.F32 R3, -RZ, R154.H0_H0 ;  /* 0x2000009aff037230 */ /* 0x020fe20000004100 */
[----:B--2---:R-:W-:Y:S01]  /*63b0*/  MOV R7, R9 ;  /* 0x0000000900077202 */ /* 0x004fe20000000f00 */
[----:B------:R-:W-:Y:S01]  /*63c0*/  IMAD.MOV.U32 R6, RZ, RZ, R8 ;  /* 0x000000ffff067224 */ /* 0x000fe200078e0008 */
[----:B------:R-:W-:Y:S01]  /*63d0*/  ISETP.GT.AND P2, PT, R0, 0x9, P0 ;  /* 0x000000090000780c */ /* 0x000fe20000744270 */
[----:B------:R-:W-:Y:S01]  /*63e0*/  BSSY B1, `(.L_x_166) ;  /* 0x0000007000017945 */ /* 0x000fe20003800000 */
[----:B------:R-:W-:-:S04]  /*63f0*/  FMUL R3, R3, R156 ;  /* 0x0000009c03037220 */ /* 0x000fc80000400000 */
[----:B------:R-:W-:-:S05]  /*6400*/  FFMA R3, R28, R155, R3 ;  /* 0x0000009b1c037223 */ /* 0x000fca0000000003 */
[----:B------:R-:W-:-:S05]  /*6410*/  F2FP.F16.F32.PACK_AB R3, RZ, R3 ;  /* 0x00000003ff03723e */ /* 0x000fca00000000ff */
[----:B------:R2:W-:Y:S01]  /*6420*/  @P3 STG.E.U16 desc[UR36][R6.64+0x10], R3 ;  /* 0x0000100306003986 */ /* 0x0005e2000c101524 */
[----:B------:R-:W-:Y:S05]  /*6430*/  @!P2 BRA `(.L_x_167) ;  /* 0x000000000004a947 */ /* 0x000fea0003800000 */
[----:B------:R0:W5:Y:S02]  /*6440*/  LDG.E.LTC128B.U16 R154, desc[UR36][R4.64+0x12] ;  /* 0x00001224049a7981 */ /* 0x000164000c1e1520 */
.L_x_167:
[----:B------:R-:W-:Y:S05]  /*6450*/  BSYNC B1 ;  /* 0x0000000000017941 */ /* 0x000fea0003800000 */
.L_x_166:
        /* <DEDUP_REMOVED lines=9> */
.L_x_169:
[----:B------:R-:W-:Y:S05]  /*64f0*/  BSYNC B1 ;  /* 0x0000000000017941 */ /* 0x000fea0003800000 */
.L_x_168:
[----:B-----5:R-:W-:Y:S01]  /*6500*/  HADD2.F32 R3, -RZ, R154.H0_H0 ;  /* 0x2000009aff037230 */ /* 0x020fe20000004100 */
[----:B0-----:R-:W-:Y:S01]  /*6510*/  IADD3 R8, P3, R167, R8, RZ ;  /* 0x00000008a7087210 */ /* 0x001fe20007f7e0ff */
[----:B------:R-:W-:Y:S01]  /*6520*/  BSSY B1, `(.L_x_170) ;  /* 0x0000009000017945 */ /* 0x000fe20003800000 */
[----:B------:R-:W-:Y:S02]  /*6530*/  ISETP.GT.AND P2, PT, R0, 0x9, P1 ;  /* 0x000000090000780c */ /* 0x000fe40000f44270 */
[----:B------:R-:W-:Y:S01]  /*6540*/  FMUL R3, R3, R156 ;  /* 0x0000009c03037220 */ /* 0x000fe20000400000 */
[----:B------:R-:W-:-:S03]  /*6550*/  IMAD.X R9, R169, 0x1, R9, P3 ;  /* 0x00000001a9097824 */ /* 0x000fc600018e0609 */
[----:B------:R-:W-:-:S05]  /*6560*/  FFMA R3, R30, R155, R3 ;  /* 0x0000009b1e037223 */ /* 0x000fca0000000003 */
[----:B------:R-:W-:-:S05]  /*6570*/  F2FP.F16.F32.PACK_AB R3, RZ, R3 ;  /* 0x00000003ff03723e */ /* 0x000fca00000000ff */
[----:B------:R0:W-:Y:S01]  /*6580*/  @P4 STG.E.U16 desc[UR36][R8.64+0x10], R3 ;  /* 0x0000100308004986 */ /* 0x0001e2000c101524 */
[----:B------:R-:W-:Y:S05]  /*6590*/  @!P2 BRA `(.L_x_171) ;  /* 0x000000000004a947 */ /* 0x000fea0003800000 */
[----:B------:R0:W5:Y:S02]  /*65a0*/  LDG.E.LTC128B.U16 R154, desc[UR36][R10.64+0x12] ;  /* 0x000012240a9a7981 */ /* 0x000164000c1e1520 */
.L_x_171:
[----:B------:R-:W-:Y:S05]  /*65b0*/  BSYNC B1 ;  /* 0x0000000000017941 */ /* 0x000fea0003800000 */
.L_x_170:
[----:B0----5:R-:W-:Y:S01]  /*65c0*/  HADD2.F32 R3, -RZ, R154.H0_H0 ;  /* 0x2000009aff037230 */ /* 0x021fe20000004100 */
[----:B------:R-:W-:Y:S01]  /*65d0*/  ISETP.GT.AND P3, PT, R0, 0x10, P0 ;  /* 0x000000100000780c */ /* 0x000fe20000764270 */
[----:B------:R-:W-:Y:S03]  /*65e0*/  BSSY B1, `(.L_x_172) ;  /* 0x0000009000017945 */ /* 0x000fe60003800000 */
[----:B------:R-:W-:-:S04]  /*65f0*/  FMUL R8, R3, R156 ;  /* 0x0000009c03087220 */ /* 0x000fc80000400000 */
[----:B------:R-:W-:Y:S01]  /*6600*/  FFMA R31, R31, R155, R8 ;  /* 0x0000009b1f1f7223 */ /* 0x000fe20000000008 */
[----:B------:R-:W-:-:S04]  /*6610*/  IADD3 R8, P4, P5, R167, R160, R93 ;  /* 0x000000a0a7087210 */ /* 0x000fc80007d9e05d */
[----:B------:R-:W-:Y:S02]  /*6620*/  F2FP.F16.F32.PACK_AB R31, RZ, R31 ;  /* 0x0000001fff1f723e */ /* 0x000fe400000000ff */
[----:B------:R-:W-:-:S05]  /*6630*/  IADD3.X R9, R169, R161, R95, P4, P5 ;  /* 0x000000a1a9097210 */ /* 0x000fca00027ea45f */
[----:B------:R0:W-:Y:S01]  /*6640*/  @P2 STG.E.U16 desc[UR36][R8.64+0x12], R31 ;  /* 0x0000121f08002986 */ /* 0x0001e2000c101524 */
[----:B------:R-:W-:Y:S05]  /*6650*/  @!P3 BRA `(.L_x_173) ;  /* 0x000000000004b947 */ /* 0x000fea0003800000 */
[----:B------:R0:W5:Y:S02]  /*6660*/  LDG.E.LTC128B.U16 R154, desc[UR36][R4.64+0x20] ;  /* 0x00002024049a7981 */ /* 0x000164000c1e1520 */
.L_x_173:
[----:B------:R-:W-:Y:S05]  /*6670*/  BSYNC B1 ;  /* 0x0000000000017941 */ /* 0x000fea0003800000 */
.L_x_172:
[----:B-----5:R-:W-:Y:S01]  /*6680*/  HADD2.F32 R3, -RZ, R154.H0_H0 ;  /* 0x2000009aff037230 */ /* 0x020fe20000004100 */
        /* <DEDUP_REMOVED lines=8> */
.L_x_175:
[----:B------:R-:W-:Y:S05]  /*6710*/  BSYNC B1 ;  /* 0x0000000000017941 */ /* 0x000fea0003800000 */
.L_x_174:
[----:B0----5:R-:W-:Y:S01]  /*6720*/  HADD2.F32 R3, -RZ, R154.H0_H0 ;  /* 0x2000009aff037230 */ /* 0x021fe20000004100 */
[----:B------:R-:W-:Y:S01]  /*6730*/  ISETP.GT.AND P3, PT, R0, 0x10, P1 ;  /* 0x000000100000780c */ /* 0x000fe20000f64270 */
[----:B------:R-:W-:Y:S03]  /*6740*/  BSSY B1, `(.L_x_176) ;  /* 0x0000007000017945 */ /* 0x000fe60003800000 */
[----:B--2---:R-:W-:-:S04]  /*6750*/  FMUL R12, R3, R156 ;  /* 0x0000009c030c7220 */ /* 0x004fc80000400000 */
[----:B------:R-:W-:-:S05]  /*6760*/  FFMA R12, R33, R155, R12 ;  /* 0x0000009b210c7223 */ /* 0x000fca000000000c */
[----:B------:R-:W-:-:S05]  /*6770*/  F2FP.F16.F32.PACK_AB R12, RZ, R12 ;  /* 0x0000000cff0c723e */ /* 0x000fca00000000ff */
[----:B------:R0:W-:Y:S01]  /*6780*/  @P2 STG.E.U16 desc[UR36][R6.64+0x22], R12 ;  /* 0x0000220c06002986 */ /* 0x0001e2000c101524 */
[----:B------:R-:W-:Y:S05]  /*6790*/  @!P3 BRA `(.L_x_177) ;  /* 0x000000000004b947 */ /* 0x000fea0003800000 */
[----:B------:R2:W5:Y:S02]  /*67a0*/  LDG.E.LTC128B.U16 R154, desc[UR36][R10.64+0x20] ;  /* 0x000020240a9a7981 */ /* 0x000564000c1e1520 */
.L_x_177:
[----:B------:R-:W-:Y:S05]  /*67b0*/  BSYNC B1 ;  /* 0x0000000000017941 */ /* 0x000fea0003800000 */
.L_x_176:
        /* <DEDUP_REMOVED lines=9> */
.L_x_179:
[----:B------:R-:W-:Y:S05]  /*6850*/  BSYNC B1 ;  /* 0x0000000000017941 */ /* 0x000fea0003800000 */
.L_x_178:
[----:B0----5:R-:W-:Y:S01]  /*6860*/  HADD2.F32 R3, -RZ, R154.H0_H0 ;  /* 0x2000009aff037230 */ /* 0x021fe20000004100 */
        /* <DEDUP_REMOVED lines=8> */
.L_x_181:
[----:B------:R-:W-:Y:S05]  /*68f0*/  BSYNC B1 ;  /* 0x0000000000017941 */ /* 0x000fea0003800000 */
.L_x_180:
        /* <DEDUP_REMOVED lines=9> */
.L_x_183:
[----:B------:R-:W-:Y:S05]  /*6990*/  BSYNC B1 ;  /* 0x0000000000017941 */ /* 0x000fea0003800000 */
.L_x_182:
        /* <DEDUP_REMOVED lines=9> */
.L_x_185:
[----:B------:R-:W-:Y:S05]  /*6a30*/  BSYNC B1 ;  /* 0x0000000000017941 */ /* 0x000fea0003800000 */
.L_x_184:
        /* <DEDUP_REMOVED lines=9> */
.L_x_187:
[----:B------:R-:W-:Y:S05]  /*6ad0*/  BSYNC B1 ;  /* 0x0000000000017941 */ /* 0x000fea0003800000 */
.L_x_186:
        /* <DEDUP_REMOVED lines=9> */
.L_x_189:
[----:B------:R-:W-:Y:S05]  /*6b70*/  BSYNC B1 ;  /* 0x0000000000017941 */ /* 0x000fea0003800000 */
.L_x_188:
        /* <DEDUP_REMOVED lines=9> */
.L_x_191:
[----:B------:R-:W-:Y:S05]  /*6c10*/  BSYNC B1 ;  /* 0x0000000000017941 */ /* 0x000fea0003800000 */
.L_x_190:
        /* <DEDUP_REMOVED lines=9> */
.L_x_193:
[----:B------:R-:W-:Y:S05]  /*6cb0*/  BSYNC B1 ;  /* 0x0000000000017941 */ /* 0x000fea0003800000 */
.L_x_192:
        /* <DEDUP_REMOVED lines=9> */
.L_x_195:
[----:B------:R-:W-:Y:S05]  /*6d50*/  BSYNC B1 ;  /* 0x0000000000017941 */ /* 0x000fea0003800000 */
.L_x_194:
        /* <DEDUP_REMOVED lines=9> */
.L_x_197:
[----:B------:R-:W-:Y:S05]  /*6df0*/  BSYNC B1 ;  /* 0x0000000000017941 */ /* 0x000fea0003800000 */
.L_x_196:
        /* <DEDUP_REMOVED lines=9> */
.L_x_199:
[----:B------:R-:W-:Y:S05]  /*6e90*/  BSYNC B1 ;  /* 0x0000000000017941 */ /* 0x000fea0003800000 */
.L_x_198:
        /* <DEDUP_REMOVED lines=9> */
.L_x_201:
[----:B------:R-:W-:Y:S05]  /*6f30*/  BSYNC B1 ;  /* 0x0000000000017941 */ /* 0x000fea0003800000 */
.L_x_200:
        /* <DEDUP_REMOVED lines=9> */
.L_x_203:
[----:B------:R-:W-:Y:S05]  /*6fd0*/  BSYNC B1 ;  /* 0x0000000000017941 */ /* 0x000fea0003800000 */
.L_x_202:
        /* <DEDUP_REMOVED lines=9> */
.L_x_205:
[----:B------:R-:W-:Y:S05]  /*7070*/  BSYNC B1 ;  /* 0x0000000000017941 */ /* 0x000fea0003800000 */
.L_x_204:
        /* <DEDUP_REMOVED lines=9> */
.L_x_207:
[----:B------:R-:W-:Y:S05]  /*7110*/  BSYNC B1 ;  /* 0x0000000000017941 */ /* 0x000fea0003800000 */
.L_x_206:
        /* <DEDUP_REMOVED lines=9> */
.L_x_209:
[----:B------:R-:W-:Y:S05]  /*71b0*/  BSYNC B1 ;  /* 0x0000000000017941 */ /* 0x000fea0003800000 */
.L_x_208:
        /* <DEDUP_REMOVED lines=9> */
.L_x_211:
[----:B------:R-:W-:Y:S05]  /*7250*/  BSYNC B1 ;  /* 0x0000000000017941 */ /* 0x000fea0003800000 */
.L_x_210:
        /* <DEDUP_REMOVED lines=9> */
.L_x_213:
[----:B------:R-:W-:Y:S05]  /*72f0*/  BSYNC B1 ;  /* 0x0000000000017941 */ /* 0x000fea0003800000 */
.L_x_212:
        /* <DEDUP_REMOVED lines=9> */
.L_x_215:
[----:B------:R-:W-:Y:S05]  /*7390*/  BSYNC B1 ;  /* 0x0000000000017941 */ /* 0x000fea0003800000 */
.L_x_214:
        /* <DEDUP_REMOVED lines=9> */
.L_x_217:
[----:B------:R-:W-:Y:S05]  /*7430*/  BSYNC B1 ;  /* 0x0000000000017941 */ /* 0x000fea0003800000 */
.L_x_216:
        /* <DEDUP_REMOVED lines=9> */
.L_x_219:
[----:B------:R-:W-:Y:S05]  /*74d0*/  BSYNC B1 ;  /* 0x0000000000017941 */ /* 0x000fea0003800000 */
.L_x_218:
        /* <DEDUP_REMOVED lines=9> */
.L_x_221:
[----:B------:R-:W-:Y:S05]  /*7570*/  BSYNC B1 ;  /* 0x0000000000017941 */ /* 0x000fea0003800000 */
.L_x_220:
        /* <DEDUP_REMOVED lines=9> */
.L_x_223:
[----:B------:R-:W-:Y:S05]  /*7610*/  BSYNC B1 ;  /* 0x0000000000017941 */ /* 0x000fea0003800000 */
.L_x_222:
        /* <DEDUP_REMOVED lines=9> */
.L_x_225:
[----:B------:R-:W-:Y:S05]  /*76b0*/  BSYNC B1 ;  /* 0x0000000000017941 */ /* 0x000fea0003800000 */
.L_x_224:
        /* <DEDUP_REMOVED lines=9> */
.L_x_227:
[----:B------:R-:W-:Y:S05]  /*7750*/  BSYNC B1 ;  /* 0x0000000000017941 */ /* 0x000fea0003800000 */
.L_x_226:
        /* <DEDUP_REMOVED lines=9> */
.L_x_229:
[----:B------:R-:W-:Y:S05]  /*77f0*/  BSYNC B1 ;  /* 0x0000000000017941 */ /* 0x000fea0003800000 */
.L_x_228:
        /* <DEDUP_REMOVED lines=9> */
.L_x_231:
[----:B------:R-:W-:Y:S05]  /*7890*/  BSYNC B1 ;  /* 0x0000000000017941 */ /* 0x000fea0003800000 */
.L_x_230:
        /* <DEDUP_REMOVED lines=9> */
.L_x_233:
[----:B------:R-:W-:Y:S05]  /*7930*/  BSYNC B1 ;  /* 0x0000000000017941 */ /* 0x000fea0003800000 */
.L_x_232:
        /* <DEDUP_REMOVED lines=9> */
.L_x_235:
[----:B------:R-:W-:Y:S05]  /*79d0*/  BSYNC B1 ;  /* 0x0000000000017941 */ /* 0x000fea0003800000 */
.L_x_234:
        /* <DEDUP_REMOVED lines=9> */
.L_x_237:
[----:B------:R-:W-:Y:S05]  /*7a70*/  BSYNC B1 ;  /* 0x0000000000017941 */ /* 0x000fea0003800000 */
.L_x_236:
        /* <DEDUP_REMOVED lines=9> */
.L_x_239:
[----:B------:R-:W-:Y:S05]  /*7b10*/  BSYNC B1 ;  /* 0x0000000000017941 */ /* 0x000fea0003800000 */
.L_x_238:
        /* <DEDUP_REMOVED lines=9> */
.L_x_241:
[----:B------:R-:W-:Y:S05]  /*7bb0*/  BSYNC B1 ;  /* 0x0000000000017941 */ /* 0x000fea0003800000 */
.L_x_240:
        /* <DEDUP_REMOVED lines=9> */
.L_x_243:
[----:B------:R-:W-:Y:S05]  /*7c50*/  BSYNC B1 ;  /* 0x0000000000017941 */ /* 0x000fea0003800000 */
.L_x_242:
        /* <DEDUP_REMOVED lines=9> */
.L_x_245:
[----:B------:R-:W-:Y:S05]  /*7cf0*/  BSYNC B1 ;  /* 0x0000000000017941 */ /* 0x000fea0003800000 */
.L_x_244:
        /* <DEDUP_REMOVED lines=9> */
.L_x_247:
[----:B------:R-:W-:Y:S05]  /*7d90*/  BSYNC B1 ;  /* 0x0000000000017941 */ /* 0x000fea0003800000 */
.L_x_246:
        /* <DEDUP_REMOVED lines=9> */
.L_x_249:
[----:B------:R-:W-:Y:S05]  /*7e30*/  BSYNC B1 ;  /* 0x0000000000017941 */ /* 0x000fea0003800000 */
.L_x_248:
        /* <DEDUP_REMOVED lines=9> */
.L_x_251:
[----:B------:R-:W-:Y:S05]  /*7ed0*/  BSYNC B1 ;  /* 0x0000000000017941 */ /* 0x000fea0003800000 */
.L_x_250:
        /* <DEDUP_REMOVED lines=9> */
.L_x_253:
[----:B------:R-:W-:Y:S05]  /*7f70*/  BSYNC B1 ;  /* 0x0000000000017941 */ /* 0x000fea0003800000 */
.L_x_252:
        /* <DEDUP_REMOVED lines=9> */
.L_x_255:
[----:B------:R-:W-:Y:S05]  /*8010*/  BSYNC B1 ;  /* 0x0000000000017941 */ /* 0x000fea0003800000 */
.L_x_254:
        /* <DEDUP_REMOVED lines=9> */
.L_x_257:
[----:B------:R-:W-:Y:S05]  /*80b0*/  BSYNC B1 ;  /* 0x0000000000017941 */ /* 0x000fea0003800000 */
.L_x_256:
        /* <DEDUP_REMOVED lines=9> */
.L_x_259:
[----:B------:R-:W-:Y:S05]  /*8150*/  BSYNC B1 ;  /* 0x0000000000017941 */ /* 0x000fea0003800000 */
.L_x_258:
        /* <DEDUP_REMOVED lines=9> */
.L_x_261:
[----:B------:R-:W-:Y:S05]  /*81f0*/  BSYNC B1 ;  /* 0x0000000000017941 */ /* 0x000fea0003800000 */
.L_x_260:
        /* <DEDUP_REMOVED lines=9> */
.L_x_263:
[----:B------:R-:W-:Y:S05]  /*8290*/  BSYNC B1 ;  /* 0x0000000000017941 */ /* 0x000fea0003800000 */
.L_x_262:
        /* <DEDUP_REMOVED lines=9> */
.L_x_265:
[----:B------:R-:W-:Y:S05]  /*8330*/  BSYNC B1 ;  /* 0x0000000000017941 */ /* 0x000fea0003800000 */
.L_x_264:
        /* <DEDUP_REMOVED lines=9> */
.L_x_267:
[----:B------:R-:W-:Y:S05]  /*83d0*/  BSYNC B1 ;  /* 0x0000000000017941 */ /* 0x000fea0003800000 */
.L_x_266:
        /* <DEDUP_REMOVED lines=9> */
.L_x_269:
[----:B------:R-:W-:Y:S05]  /*8470*/  BSYNC B1 ;  /* 0x0000000000017941 */ /* 0x000fea0003800000 */
.L_x_268:
        /* <DEDUP_REMOVED lines=9> */
.L_x_271:
[----:B------:R-:W-:Y:S05]  /*8510*/  BSYNC B1 ;  /* 0x0000000000017941 */ /* 0x000fea0003800000 */
.L_x_270:
        /* <DEDUP_REMOVED lines=9> */
.L_x_273:
[----:B------:R-:W-:Y:S05]  /*85b0*/  BSYNC B1 ;  /* 0x0000000000017941 */ /* 0x000fea0003800000 */
.L_x_272:
        /* <DEDUP_REMOVED lines=9> */
.L_x_275:
[----:B------:R-:W-:Y:S05]  /*8650*/  BSYNC B1 ;  /* 0x0000000000017941 */ /* 0x000fea0003800000 */
.L_x_274:
        /* <DEDUP_REMOVED lines=9> */
.L_x_277:
[----:B------:R-:W-:Y:S05]  /*86f0*/  BSYNC B1 ;  /* 0x0000000000017941 */ /* 0x000fea0003800000 */
.L_x_276:
        /* <DEDUP_REMOVED lines=9> */
.L_x_279:
[----:B------:R-:W-:Y:S05]  /*8790*/  BSYNC B1 ;  /* 0x0000000000017941 */ /* 0x000fea0003800000 */
.L_x_278:
[----:B0----5:R-:W-:Y:S01]  /*87a0*/  HADD2.F32 R3, -RZ, R154.H0_H0 ;  /* 0x2000009aff037230 */ /* 0x021fe20000004100 */
[----:B------:R-:W-:Y:S01]  /*87b0*/  ISETP.GT.AND P2, PT, R0, 0x78, P1 ;  /* 0x000000780000780c */ /* 0x000fe20000f44270 */
[----:B------:R-:W-:Y:S03]  /*87c0*/  BSSY B1, `(.L_x_280) ;  /* 0x0000007000017945 */ /* 0x000fe60003800000 */
[----:B-1----:R-:W-:-:S04]  /*87d0*/  FMUL R4, R3, R156 ;  /* 0x0000009c03047220 */ /* 0x002fc80000400000 */
[----:B------:R-:W-:-:S05]  /*87e0*/  FFMA R4, R85, R155, R4 ;  /* 0x0000009b55047223 */ /* 0x000fca0000000004 */
[----:B------:R-:W-:-:S05]  /*87f0*/  F2FP.F16.F32.PACK_AB R4, RZ, R4 ;  /* 0x00000004ff04723e */ /* 0x000fca00000000ff */
[----:B------:R0:W-:Y:S01]  /*8800*/  @P0 STG.E.U16 desc[UR36][R6.64+0xf2], R4 ;  /* 0x0000f20406000986 */ /* 0x0001e2000c101524 */
[----:B------:R-:W-:Y:S05]  /*8810*/  @!P2 BRA `(.L_x_281) ;  /* 0x000000000004a947 */ /* 0x000fea0003800000 */
[----:B------:R1:W5:Y:S02]  /*8820*/  LDG.E.LTC128B.U16 R154, desc[UR36][R10.64+0xf0] ;  /* 0x0000f0240a9a7981 */ /* 0x000364000c1e1520 */
.L_x_281:
[----:B------:R-:W-:Y:S05]  /*8830*/  BSYNC B1 ;  /* 0x0000000000017941 */ /* 0x000fea0003800000 */
.L_x_280:
[----:B-----5:R-:W-:Y:S01]  /*8840*/  HADD2.F32 R3, -RZ, R154.H0_H0 ;  /* 0x2000009aff037230 */ /* 0x020fe20000004100 */
[----:B------:R-:W-:Y:S01]  /*8850*/  ISETP.GT.AND P1, PT, R0, 0x79, P1 ;  /* 0x000000790000780c */ /* 0x000fe20000f24270 */
[----:B0-----:R-:W-:Y:S01]  /*8860*/  @P2 IMAD.MOV.U32 R4, RZ, RZ, R8 ;  /* 0x000000ffff042224 */ /* 0x001fe200078e0008 */
[----:B------:R-:W-:Y:S01]  /*8870*/  BSSY B1, `(.L_x_282) ;  /* 0x0000008000017945 */ /* 0x000fe20003800000 */
[----:B------:R-:W-:Y:S02]  /*8880*/  @P2 IMAD.MOV.U32 R5, RZ, RZ, R9 ;  /* 0x000000ffff052224 */ /* 0x000fe400078e0009 */
[----:B------:R-:W-:-:S04]  /*8890*/  FMUL R3, R3, R156 ;  /* 0x0000009c03037220 */ /* 0x000fc80000400000 */
[----:B------:R-:W-:-:S05]  /*88a0*/  FFMA R3, R86, R155, R3 ;  /* 0x0000009b56037223 */ /* 0x000fca0000000003 */
[----:B------:R-:W-:-:S05]  /*88b0*/  F2FP.F16.F32.PACK_AB R3, RZ, R3 ;  /* 0x00000003ff03723e */ /* 0x000fca00000000ff */
[----:B------:R0:W-:Y:S01]  /*88c0*/  @P2 STG.E.U16 desc[UR36][R4.64+0xf0], R3 ;  /* 0x0000f00304002986 */ /* 0x0001e2000c101524 */
[----:B------:R-:W-:Y:S05]  /*88d0*/  @!P1 BRA `(.L_x_283) ;  /* 0x0000000000049947 */ /* 0x000fea0003800000 */
[----:B------:R0:W5:Y:S02]  /*88e0*/  LDG.E.LTC128B.U16 R154, desc[UR36][R10.64+0xf2] ;  /* 0x0000f2240a9a7981 */ /* 0x000164000c1e1520 */
.L_x_283:
[----:B------:R-:W-:Y:S05]  /*88f0*/  BSYNC B1 ;  /* 0x0000000000017941 */ /* 0x000fea0003800000 */
.L_x_282:
[----:B------:R-:W-:Y:S05]  /*8900*/  @!P1 BRA `(.L_x_284) ;  /* 0x00000024004c9947 */ /* 0x000fea0003800000 */
[----:B0----5:R-:W-:-:S05]  /*8910*/  HADD2.F32 R3, -RZ, R154.H0_H0 ;  /* 0x2000009aff037230 */ /* 0x021fca0000004100 */
[----:B------:R-:W-:-:S04]  /*8920*/  FMUL R0, R3, R156 ;  /* 0x0000009c03007220 */ /* 0x000fc80000400000 */
[----:B------:R-:W-:-:S05]  /*8930*/  FFMA R0, R87, R155, R0 ;  /* 0x0000009b57007223 */ /* 0x000fca0000000000 */
[----:B------:R-:W-:-:S05]  /*8940*/  F2FP.F16.F32.PACK_AB R0, RZ, R0 ;  /* 0x00000000ff00723e */ /* 0x000fca00000000ff */
[----:B------:R0:W-:Y:S01]  /*8950*/  STG.E.U16 desc[UR36][R8.64+0xf2], R0 ;  /* 0x0000f20008007986 */ /* 0x0001e2000c101524 */
[----:B------:R-:W-:Y:S05]  /*8960*/  BRA `(.L_x_284) ;  /* 0x0000002400347947 */ /* 0x000fea0003800000 */
.L_x_33:
[----:B------:R-:W-:Y:S01]  /*8970*/  ULDC.64 UR4, c[0x0][0x5c0] ;  /* 0x0001700000047ab9 */ /* 0x000fe20000000a00 */
[-C--:B------:R-:W-:Y:S01]  /*8980*/  FMUL R88, R88, R155.reuse ;  /* 0x0000009b58587220 */ /* 0x080fe20000400000 */
[----:B------:R-:W-:Y:S01]  /*8990*/  LEA R6, P0, R168, UR4, 0x1 ;  /* 0x00000004a8067c11 */ /* 0x000fe2000f8008ff */
[----:B------:R-:W-:Y:S01]  /*89a0*/  IMAD.SHL.U32 R11, R4, 0x10, RZ ;  /* 0x00000010040b7824 */ /* 0x000fe200078e00ff */
[----:B------:R-:W-:Y:S01]  /*89b0*/  ISETP.GT.AND P2, PT, R0, 0x1, P3 ;  /* 0x000000010000780c */ /* 0x000fe20001f44270 */
[-C--:B------:R-:W-:Y:S01]  /*89c0*/  FMUL R89, R89, R155.reuse ;  /* 0x0000009b59597220 */ /* 0x080fe20000400000 */
[----:B------:R-:W-:Y:S01]  /*89d0*/  LEA.HI.X R7, R168, UR5, R167, 0x1, P0 ;  /* 0x00000005a8077c11 */ /* 0x000fe200080f0ca7 */
[-C--:B------:R-:W-:Y:S01]  /*89e0*/  FMUL R90, R90, R155.reuse ;  /* 0x0000009b5a5a7220 */ /* 0x080fe20000400000 */
[----:B------:R-:W-:Y:S01]  /*89f0*/  ISETP.GT.AND P0, PT, R3, 0x8, PT ;  /* 0x000000080300780c */ /* 0x000fe20003f04270 */
[-C--:B------:R-:W-:Y:S01]  /*8a00*/  FMUL R91, R91, R155.reuse ;  /* 0x0000009b5b5b7220 */ /* 0x080fe20000400000 */
[----:B------:R-:W-:Y:S01]  /*8a10*/  F2FP.F16.F32.PACK_AB R88, RZ, R88 ;  /* 0x00000058ff58723e */ /* 0x000fe200000000ff */
[-C--:B------:R-:W-:Y:S01]  /*8a20*/  FMUL R92, R92, R155.reuse ;  /* 0x0000009b5c5c7220 */ /* 0x080fe20000400000 */
[----:B------:R-:W-:Y:S01]  /*8a30*/  ISETP.GT.AND P4, PT, R0, RZ, P0 ;  /* 0x000000ff0000720c */ /* 0x000fe20000784270 */
[-C--:B------:R-:W-:Y:S01]  /*8a40*/  FMUL R93, R93, R155.reuse ;  /* 0x0000009b5d5d7220 */ /* 0x080fe20000400000 */
[----:B------:R-:W-:Y:S01]  /*8a50*/  SHF.L.U64.HI R9, R4, 0x4, R5 ;  /* 0x0000000404097819 */ /* 0x000fe20000010205 */
[----:B------:R-:W-:Y:S01]  /*8a60*/  @P1 STG.E.U16 desc[UR36][R6.64], R88 ;  /* 0x0000005806001986 */ /* 0x000fe2000c101524 */
[----:B------:R-:W-:Y:S01]  /*8a70*/  IADD3 R12, P5, R11, R6, RZ ;  /* 0x000000060b0c7210 */ /* 0x000fe20007fbe0ff */
[-C--:B------:R-:W-:Y:S01]  /*8a80*/  FMUL R94, R94, R155.reuse ;  /* 0x0000009b5e5e7220 */ /* 0x080fe20000400000 */
[----:B------:R-:W-:Y:S01]  /*8a90*/  ISETP.GT.AND P1, PT, R0, 0x1, P0 ;  /* 0x000000010000780c */ /* 0x000fe20000724270 */
[----:B------:R-:W-:Y:S01]  /*8aa0*/  FMUL R95, R95, R155 ;  /* 0x0000009b5f5f7220 */ /* 0x000fe20000400000 */
[----:B------:R-:W-:Y:S01]  /*8ab0*/  F2FP.F16.F32.PACK_AB R89, RZ, R89 ;  /* 0x00000059ff59723e */ /* 0x000fe200000000ff */
[----:B------:R-:W-:Y:S01]  /*8ac0*/  IMAD.X R13, R9, 0x1, R7, P5 ;  /* 0x00000001090d7824 */ /* 0x000fe200028e0607 */
[----:B------:R-:W-:Y:S01]  /*8ad0*/  F2FP.F16.F32.PACK_AB R90, RZ, R90 ;  /* 0x0000005aff5a723e */ /* 0x000fe200000000ff */
[----:B------:R-:W-:Y:S01]  /*8ae0*/  FMUL R96, R96, R155 ;  /* 0x0000009b60607220 */ /* 0x000fe20000400000 */
[----:B------:R-:W-:Y:S01]  /*8af0*/  F2FP.F16.F32.PACK_AB R91, RZ, R91 ;  /* 0x0000005bff5b723e */ /* 0x000fe200000000ff */
[----:B------:R-:W-:Y:S01]  /*8b00*/  @P2 STG.E.U16 desc[UR36][R6.64+0x2], R89 ;  /* 0x0000025906002986 */ /* 0x000fe2000c101524 */
[C---:B------:R-:W-:Y:S01]  /*8b10*/  ISETP.GT.AND P5, PT, R0.reuse, 0x9, P3 ;  /* 0x000000090000780c */ /* 0x040fe20001fa4270 */
[-C--:B------:R-:W-:Y:S01]  /*8b20*/  FMUL R97, R97, R155.reuse ;  /* 0x0000009b61617220 */ /* 0x080fe20000400000 */
[C---:B------:R-:W-:Y:S01]  /*8b30*/  ISETP.GT.AND P2, PT, R0.reuse, 0x8, P0 ;  /* 0x000000080000780c */ /* 0x040fe20000744270 */
[----:B------:R-:W-:Y:S01]  /*8b40*/  @P4 STG.E.U16 desc[UR36][R12.64], R90 ;  /* 0x0000005a0c004986 */ /* 0x000fe2000c101524 */
[----:B------:R-:W-:Y:S01]  /*8b50*/  ISETP.GT.AND P4, PT, R0, 0x8, P3 ;  /* 0x000000080000780c */ /* 0x000fe20001f84270 */
[-C--:B------:R-:W-:Y:S01]  /*8b60*/  FMUL R98, R98, R155.reuse ;  /* 0x0000009b62627220 */ /* 0x080fe20000400000 */
[----:B------:R-:W-:Y:S01]  /*8b70*/  F2FP.F16.F32.PACK_AB R92, RZ, R92 ;  /* 0x0000005cff5c723e */ /* 0x000fe200000000ff */
[----:B------:R-:W-:Y:S01]  /*8b80*/  @P1 STG.E.U16 desc[UR36][R12.64+0x2], R91 ;  /* 0x0000025b0c001986 */ /* 0x000fe2000c101524 */
[----:B------:R-:W-:Y:S01]  /*8b90*/  ISETP.GT.AND P1, PT, R0, 0x9, P0 ;  /* 0x000000090000780c */ /* 0x000fe20000724270 */
[----:B------:R-:W-:Y:S01]  /*8ba0*/  FMUL R99, R99, R155 ;  /* 0x0000009b63637220 */ /* 0x000fe20000400000 */
[----:B------:R-:W-:Y:S01]  /*8bb0*/  F2FP.F16.F32.PACK_AB R93, RZ, R93 ;  /* 0x0000005dff5d723e */ /* 0x000fe200000000ff */
[-C--:B------:R-:W-:Y:S01]  /*8bc0*/  FMUL R100, R100, R155.reuse ;  /* 0x0000009b64647220 */ /* 0x080fe20000400000 */
[----:B------:R-:W-:Y:S01]  /*8bd0*/  F2FP.F16.F32.PACK_AB R94, RZ, R94 ;  /* 0x0000005eff5e723e */ /* 0x000fe200000000ff */
[----:B------:R-:W-:Y:S01]  /*8be0*/  FMUL R101, R101, R155 ;  /* 0x0000009b65657220 */ /* 0x000fe20000400000 */
[----:B------:R-:W-:Y:S01]  /*8bf0*/  F2FP.F16.F32.PACK_AB R95, RZ, R95 ;  /* 0x0000005fff5f723e */ /* 0x000fe200000000ff */
[-C--:B------:R-:W-:Y:S01]  /*8c00*/  FMUL R102, R102, R155.reuse ;  /* 0x0000009b66667220 */ /* 0x080fe20000400000 */
[----:B------:R-:W-:Y:S01]  /*8c10*/  F2FP.F16.F32.PACK_AB R96, RZ, R96 ;  /* 0x00000060ff60723e */ /* 0x000fe200000000ff */
[----:B------:R-:W-:Y:S01]  /*8c20*/  @P4 STG.E.U16 desc[UR36][R6.64+0x10], R92 ;  /* 0x0000105c06004986 */ /* 0x000fe2000c101524 */
[C---:B------:R-:W-:Y:S01]  /*8c30*/  ISETP.GT.AND P4, PT, R0.reuse, 0x10, P3 ;  /* 0x000000100000780c */ /* 0x040fe20001f84270 */
[----:B------:R-:W-:Y:S01]  /*8c40*/  FMUL R103, R103, R155 ;  /* 0x0000009b67677220 */ /* 0x000fe20000400000 */
[----:B------:R-:W-:Y:S01]  /*8c50*/  F2FP.F16.F32.PACK_AB R97, RZ, R97 ;  /* 0x00000061ff61723e */ /* 0x000fe200000000ff */
[----:B------:R-:W-:Y:S01]  /*8c60*/  @P5 STG.E.U16 desc[UR36][R6.64+0x12], R93 ;  /* 0x0000125d06005986 */ /* 0x000fe2000c101524 */
[----:B------:R-:W-:Y:S01]  /*8c70*/  ISETP.GT.AND P5, PT, R0, 0x11, P0 ;  /* 0x000000110000780c */ /* 0x000fe200007a4270 */
        /* <DEDUP_REMOVED lines=74> */
[----:B------:R-:W-:Y:S01]  /*9120*/  FMUL R125, R125, R155 ;  /* 0x0000009b7d7d7220 */ /* 0x000fe20000400000 */
[----:B------:R-:W-:Y:S01]  /*9130*/  F2FP.F16.F32.PACK_AB R119, RZ, R119 ;  /* 0x00000077ff77723e */ /* 0x000fe200000000ff */
[-C--:B------:R-:W-:Y:S01]  /*9140*/  FMUL R126, R126, R155.reuse ;  /* 0x0000009b7e7e7220 */ /* 0x080fe20000400000 */
[----:B------:R-:W-:Y:S01]  /*9150*/  F2FP.F16.F32.PACK_AB R120, RZ, R120 ;  /* 0x00000078ff78723e */ /* 0x000fe200000000ff */
        /* <DEDUP_REMOVED lines=66> */
[----:B------:R-:W-:Y:S01]  /*9580*/  IMAD.SHL.U32 R23, R4, 0x100, RZ ;  /* 0x0000010004177824 */ /* 0x000fe200078e00ff */
[----:B------:R-:W-:Y:S01]  /*9590*/  F2FP.F16.F32.PACK_AB R140, RZ, R140 ;  /* 0x0000008cff8c723e */ /* 0x000fe200000000ff */
[----:B------:R-:W-:Y:S01]  /*95a0*/  @P1 STG.E.U16 desc[UR36][R6.64+0x90], R124 ;  /* 0x0000907c06001986 */ /* 0x000fe2000c101524 */
[----:B------:R-:W-:Y:S01]  /*95b0*/  ISETP.GT.AND P1, PT, R0, 0x50, P3 ;  /* 0x000000500000780c */ /* 0x000fe20001f24270 */
[----:B------:R-:W-:Y:S01]  /*95c0*/  FMUL R146, R146, R155 ;  /* 0x0000009b92927220 */ /* 0x000fe20000400000 */
[----:B------:R-:W-:Y:S01]  /*95d0*/  F2FP.F16.F32.PACK_AB R141, RZ, R141 ;  /* 0x0000008dff8d723e */ /* 0x000fe200000000ff */
[----:B------:R-:W-:Y:S01]  /*95e0*/  @P2 STG.E.U16 desc[UR36][R6.64+0x92], R125 ;  /* 0x0000927d06002986 */ /* 0x000fe2000c101524 */
[C---:B------:R-:W-:Y:S01]  /*95f0*/  ISETP.GT.AND P2, PT, R0.reuse, 0x51, P3 ;  /* 0x000000510000780c */ /* 0x040fe20001f44270 */
[-C--:B------:R-:W-:Y:S01]  /*9600*/  FMUL R147, R147, R155.reuse ;  /* 0x0000009b93937220 */ /* 0x080fe20000400000 */
        /* <DEDUP_REMOVED lines=11> */
[-C--:B------:R-:W-:Y:S01]  /*96c0*/  FMUL R150, R150, R155.reuse ;  /* 0x0000009b96967220 */ /* 0x080fe20000400000 */
[----:B------:R-:W-:Y:S01]  /*96d0*/  SHF.L.U64.HI R21, R4, 0x8, R5 ;  /* 0x0000000804157819 */ /* 0x000fe20000010205 */
[----:B------:R-:W-:Y:S01]  /*96e0*/  @P2 STG.E.U16 desc[UR36][R6.64+0xa2], R129 ;  /* 0x0000a28106002986 */ /* 0x000fe2000c101524 */
[C---:B------:R-:W-:Y:S01]  /*96f0*/  ISETP.GT.AND P2, PT, R0.reuse, 0x59, P3 ;  /* 0x000000590000780c */ /* 0x040fe20001f44270 */
        /* <DEDUP_REMOVED lines=58> */
[----:B------:R-:W-:Y:S01]  /*9aa0*/  @P2 STG.E.U16 desc[UR36][R12.64+0xd0], R142 ;  /* 0x0000d08e0c002986 */ /* 0x000fe2000c101524 */
[----:B------:R-:W-:Y:S01]  /*9ab0*/  F2FP.F16.F32.PACK_AB R34, RZ, R34 ;  /* 0x00000022ff22723e */ /* 0x000fe200000000ff */
[----:B------:R-:W-:Y:S01]  /*9ac0*/  FMUL R40, R40, R155 ;  /* 0x0000009b28287220 */ /* 0x000fe20000400000 */
[----:B------:R-:W-:Y:S01]  /*9ad0*/  F2FP.F16.F32.PACK_AB R35, RZ, R35 ;  /* 0x00000023ff23723e */ /* 0x000fe200000000ff */
        /* <DEDUP_REMOVED lines=8> */
[----:B------:R-:W-:Y:S01]  /*9b60*/  @P1 IMAD.MOV.U32 R4, RZ, RZ, R6 ;  /* 0x000000ffff041224 */ /* 0x000fe200078e0006 */
[----:B------:R-:W-:Y:S01]  /*9b70*/  @P1 MOV R5, R7 ;  /* 0x0000000700051202 */ /* 0x000fe20000000f00 */
[-C--:B------:R-:W-:Y:S01]  /*9b80*/  FMUL R43, R43, R155.reuse ;  /* 0x0000009b2b2b7220 */ /* 0x080fe20000400000 */
[----:B------:R-:W-:Y:S01]  /*9b90*/  F2FP.F16.F32.PACK_AB R38, RZ, R38 ;  /* 0x00000026ff26723e */ /* 0x000fe200000000ff */
[----:B------:R-:W-:Y:S01]  /*9ba0*/  FMUL R44, R44, R155 ;  /* 0x0000009b2c2c7220 */ /* 0x000fe20000400000 */
[----:B------:R-:W-:Y:S01]  /*9bb0*/  F2FP.F16.F32.PACK_AB R39, RZ, R39 ;  /* 0x00000027ff27723e */ /* 0x000fe200000000ff */
[----:B------:R0:W-:Y:S01]  /*9bc0*/  @P1 STG.E.U16 desc[UR36][R4.64+0xe2], R145 ;  /* 0x0000e29104001986 */ /* 0x0001e2000c101524 */
[----:B------:R-:W-:Y:S01]  /*9bd0*/  IADD3 R14, P1, P2, R11, R6, R23 ;  /* 0x000000060b0e7210 */ /* 0x000fe20007a3e017 */
[-C--:B------:R-:W-:Y:S01]  /*9be0*/  FMUL R45, R45, R155.reuse ;  /* 0x0000009b2d2d7220 */ /* 0x080fe20000400000 */
[----:B------:R-:W-:Y:S01]  /*9bf0*/  F2FP.F16.F32.PACK_AB R40, RZ, R40 ;  /* 0x00000028ff28723e */ /* 0x000fe200000000ff */
[----:B------:R-:W-:Y:S01]  /*9c00*/  FMUL R46, R46, R155 ;  /* 0x0000009b2e2e7220 */ /* 0x000fe20000400000 */
[----:B------:R-:W-:Y:S01]  /*9c10*/  IADD3.X R15, R9, R7, R21, P1, P2 ;  /* 0x00000007090f7210 */ /* 0x000fe20000fe4415 */
[-C--:B------:R-:W-:Y:S01]  /*9c20*/  FMUL R47, R47, R155.reuse ;  /* 0x0000009b2f2f7220 */ /* 0x080fe20000400000 */
[C---:B------:R-:W-:Y:S01]  /*9c30*/  ISETP.GT.AND P1, PT, R3.reuse, 0x80, PT ;  /* 0x000000800300780c */ /* 0x040fe20003f24270 */
[-C--:B------:R-:W-:Y:S01]  /*9c40*/  FMUL R48, R48, R155.reuse ;  /* 0x0000009b30307220 */ /* 0x080fe20000400000 */
[----:B------:R-:W-:Y:S01]  /*9c50*/  ISETP.GT.AND P2, PT, R3, 0x88, PT ;  /* 0x000000880300780c */ /* 0x000fe20003f44270 */
[----:B------:R-:W-:Y:S01]  /*9c60*/  FMUL R49, R49, R155 ;  /* 0x0000009b31317220 */ /* 0x000fe20000400000 */
[----:B------:R-:W-:Y:S01]  /*9c70*/  F2FP.F16.F32.PACK_AB R41, RZ, R41 ;  /* 0x00000029ff29723e */ /* 0x000fe200000000ff */
[----:B0-----:R-:W-:Y:S01]  /*9c80*/  @P5 IMAD.MOV.U32 R4, RZ, RZ, R12 ;  /* 0x000000ffff045224 */ /* 0x001fe200078e000c */
[----:B------:R-:W-:Y:S01]  /*9c90*/  F2FP.F16.F32.PACK_AB R42, RZ, R42 ;  /* 0x0000002aff2a723e */ /* 0x000fe200000000ff */
[----:B------:R-:W-:Y:S01]  /*9ca0*/  @P5 IMAD.MOV.U32 R5, RZ, RZ, R13 ;  /* 0x000000ffff055224 */ /* 0x000fe200078e000d */
[----:B------:R-:W-:Y:S01]  /*9cb0*/  F2FP.F16.F32.PACK_AB R43, RZ, R43 ;  /* 0x0000002bff2b723e */ /* 0x000fe200000000ff */
[-C--:B------:R-:W-:Y:S01]  /*9cc0*/  FMUL R50, R50, R155.reuse ;  /* 0x0000009b32327220 */ /* 0x080fe20000400000 */
[----:B------:R-:W-:Y:S01]  /*9cd0*/  F2FP.F16.F32.PACK_AB R44, RZ, R44 ;  /* 0x0000002cff2c723e */ /* 0x000fe200000000ff */
[-C--:B------:R-:W-:Y:S01]  /*9ce0*/  FMUL R51, R51, R155.reuse ;  /* 0x0000009b33337220 */ /* 0x080fe20000400000 */
[----:B------:R0:W-:Y:S01]  /*9cf0*/  @P5 STG.E.U16 desc[UR36][R4.64+0xe0], R146 ;  /* 0x0000e09204005986 */ /* 0x0001e2000c101524 */
[----:B------:R-:W-:Y:S01]  /*9d00*/  ISETP.GT.AND P5, PT, R0, 0x78, P3 ;  /* 0x000000780000780c */ /* 0x000fe20001fa4270 */
[-C--:B------:R-:W-:Y:S01]  /*9d10*/  FMUL R52, R52, R155.reuse ;  /* 0x0000009b34347220 */ /* 0x080fe20000400000 */
[C---:B------:R-:W-:Y:S01]  /*9d20*/  ISETP.GT.AND P3, PT, R0.reuse, 0x79, P3 ;  /* 0x000000790000780c */ /* 0x040fe20001f64270 */
[----:B------:R-:W-:Y:S01]  /*9d30*/  @P4 STG.E.U16 desc[UR36][R12.64+0xe2], R147 ;  /* 0x0000e2930c004986 */ /* 0x000fe2000c101524 */
[C---:B------:R-:W-:Y:S01]  /*9d40*/  ISETP.GT.AND P4, PT, R0.reuse, 0x78, P0 ;  /* 0x000000780000780c */ /* 0x040fe20000784270 */
[-C--:B------:R-:W-:Y:S01]  /*9d50*/  FMUL R53, R53, R155.reuse ;  /* 0x0000009b35357220 */ /* 0x080fe20000400000 */
[----:B------:R-:W-:Y:S01]  /*9d60*/  ISETP.GT.AND P0, PT, R0, 0x79, P0 ;  /* 0x000000790000780c */ /* 0x000fe20000704270 */
[----:B------:R-:W-:Y:S01]  /*9d70*/  FMUL R54, R54, R155 ;  /* 0x0000009b36367220 */ /* 0x000fe20000400000 */
[----:B------:R-:W-:Y:S01]  /*9d80*/  F2FP.F16.F32.PACK_AB R45, RZ, R45 ;  /* 0x0000002dff2d723e */ /* 0x000fe200000000ff */
[-C--:B------:R-:W-:Y:S01]  /*9d90*/  FMUL R55, R55, R155.reuse ;  /* 0x0000009b37377220 */ /* 0x080fe20000400000 */
[----:B------:R-:W-:Y:S01]  /*9da0*/  F2FP.F16.F32.PACK_AB R46, RZ, R46 ;  /* 0x0000002eff2e723e */ /* 0x000fe200000000ff */
[----:B------:R-:W-:Y:S01]  /*9db0*/  FMUL R56, R56, R155 ;  /* 0x0000009b38387220 */ /* 0x000fe20000400000 */
[----:B------:R-:W-:Y:S01]  /*9dc0*/  F2FP.F16.F32.PACK_AB R47, RZ, R47 ;  /* 0x0000002fff2f723e */ /* 0x000fe200000000ff */
[----:B------:R-:W-:Y:S01]  /*9dd0*/  @P5 STG.E.U16 desc[UR36][R6.64+0xf0], R148 ;  /* 0x0000f09406005986 */ /* 0x000fe2000c101524 */
[----:B0-----:R-:W-:Y:S01]  /*9de0*/  IADD3 R4, P5, R23, R6, RZ ;  /* 0x0000000617047210 */ /* 0x001fe20007fbe0ff */
[-C--:B------:R-:W-:Y:S01]  /*9df0*/  FMUL R57, R57, R155.reuse ;  /* 0x0000009b39397220 */ /* 0x080fe20000400000 */
[----:B------:R-:W-:Y:S01]  /*9e00*/  F2FP.F16.F32.PACK_AB R48, RZ, R48 ;  /* 0x00000030ff30723e */ /* 0x000fe200000000ff */
[----:B------:R0:W-:Y:S01]  /*9e10*/  @P3 STG.E.U16 desc[UR36][R6.64+0xf2], R149 ;  /* 0x0000f29506003986 */ /* 0x0001e2000c101524 */
[C---:B------:R-:W-:Y:S01]  /*9e20*/  ISETP.GT.AND P3, PT, R0.reuse, RZ, P1 ;  /* 0x000000ff0000720c */ /* 0x040fe20000f64270 */
[----:B------:R-:W-:Y:S01]  /*9e30*/  IMAD.X R5, R21, 0x1, R7, P5 ;  /* 0x0000000115057824 */ /* 0x000fe200028e0607 */
[C---:B------:R-:W-:Y:S01]  /*9e40*/  ISETP.GT.AND P5, PT, R0.reuse, RZ, P2 ;  /* 0x000000ff0000720c */ /* 0x040fe200017a4270 */
        /* <DEDUP_REMOVED lines=14> */
[----:B------:R-:W-:Y:S01]  /*9f30*/  @P4 STG.E.U16 desc[UR36][R4.64+0x2], R25 ;  /* 0x0000021904004986 */ /* 0x000fe2000c101524 */
[----:B------:R-:W-:Y:S01]  /*9f40*/  IADD3 R10, P4, R11, R4, RZ ;  /* 0x000000040b0a7210 */ /* 0x000fe20007f9e0ff */
[C-C-:B------:R-:W-:Y:S01]  /*9f50*/  IMAD.X R7, R9.reuse, 0x1, R5.reuse, P3 ;  /* 0x0000000109077824 */ /* 0x140fe200018e0605 */
[----:B------:R-:W-:Y:S01]  /*9f60*/  ISETP.GT.AND P3, PT, R0, 0x9, P2 ;  /* 0x000000090000780c */ /* 0x000fe20001764270 */
[----:B------:R-:W-:Y:S01]  /*9f70*/  FMUL R62, R62, R155 ;  /* 0x0000009b3e3e7220 */ /* 0x000fe20000400000 */
[----:B------:R-:W-:Y:S01]  /*9f80*/  F2FP.F16.F32.PACK_AB R53, RZ, R53 ;  /* 0x00000035ff35723e */ /* 0x000fe200000000ff */
[----:B------:R-:W-:Y:S01]  /*9f90*/  IMAD.X R11, R9, 0x1, R5, P4 ;  /* 0x00000001090b7824 */ /* 0x000fe200020e0605 */
[----:B------:R-:W-:Y:S01]  /*9fa0*/  ISETP.GT.AND P4, PT, R0, 0x8, P1 ;  /* 0x000000080000780c */ /* 0x000fe20000f84270 */
[-C--:B------:R-:W-:Y:S01]  /*9fb0*/  FMUL R63, R63, R155.reuse ;  /* 0x0000009b3f3f7220 */ /* 0x080fe20000400000 */
[----:B------:R-:W-:Y:S01]  /*9fc0*/  F2FP.F16.F32.PACK_AB R54, RZ, R54 ;  /* 0x00000036ff36723e */ /* 0x000fe200000000ff */
[-C--:B------:R-:W-:Y:S01]  /*9fd0*/  FMUL R64, R64, R155.reuse ;  /* 0x0000009b40407220 */ /* 0x080fe20000400000 */
        /* <DEDUP_REMOVED lines=8> */
[-C--:B------:R-:W-:Y:S01]  /*a060*/  FMUL R67, R67, R155.reuse ;  /* 0x0000009b43437220 */ /* 0x080fe20000400000 */
[----:B------:R-:W-:Y:S01]  /*a070*/  @P4 STG.E.U16 desc[UR36][R4.64+0x10], R28 ;  /* 0x0000101c04004986 */ /* 0x000fe2000c101524 */
[----:B------:R-:W-:Y:S01]  /*a080*/  ISETP.GT.AND P4, PT, R0, 0x10, P1 ;  /* 0x000000100000780c */ /* 0x000fe20000f84270 */
[----:B------:R-:W-:Y:S01]  /*a090*/  FMUL R68, R68, R155 ;  /* 0x0000009b44447220 */ /* 0x000fe20000400000 */
[----:B------:R-:W-:Y:S01]  /*a0a0*/  F2FP.F16.F32.PACK_AB R57, RZ, R57 ;  /* 0x00000039ff39723e */ /* 0x000fe200000000ff */
[-C--:B------:R-:W-:Y:S01]  /*a0b0*/  FMUL R69, R69, R155.reuse ;  /* 0x0000009b45457220 */ /* 0x080fe20000400000 */
[----:B------:R-:W-:Y:S01]  /*a0c0*/  @P5 STG.E.U16 desc[UR36][R4.64+0x12], R29 ;  /* 0x0000121d04005986 */ /* 0x000fe2000c101524 */
[----:B------:R-:W-:Y:S01]  /*a0d0*/  ISETP.GT.AND P5, PT, R0, 0x11, P1 ;  /* 0x000000110000780c */ /* 0x000fe20000fa4270 */
[-C--:B------:R-:W-:Y:S01]  /*a0e0*/  FMUL R70, R70, R155.reuse ;  /* 0x0000009b46467220 */ /* 0x080fe20000400000 */
[----:B------:R-:W-:Y:S01]  /*a0f0*/  F2FP.F16.F32.PACK_AB R58, RZ, R58 ;  /* 0x0000003aff3a723e */ /* 0x000fe200000000ff */
[----:B------:R0:W-:Y:S01]  /*a100*/  @P0 STG.E.U16 desc[UR36][R6.64+0x10], R30 ;  /* 0x0000101e06000986 */ /* 0x0001e2000c101524 */
        /* <DEDUP_REMOVED lines=13> */
[--C-:B0-----:R-:W-:Y:S01]  /*a1e0*/  @P0 IMAD.MOV.U32 R6, RZ, RZ, R14.reuse ;  /* 0x000000ffff060224 */ /* 0x101fe200078e000e */
[----:B------:R-:W-:Y:S01]  /*a1f0*/  F2FP.F16.F32.PACK_AB R62, RZ, R62 ;  /* 0x0000003eff3e723e */ /* 0x000fe200000000ff */
[--C-:B------:R-:W-:Y:S01]  /*a200*/  @P0 IMAD.MOV.U32 R7, RZ, RZ, R15.reuse ;  /* 0x000000ffff070224 */ /* 0x100fe200078e000f */
[----:B------:R-:W-:Y:S01]  /*a210*/  F2FP.F16.F32.PACK_AB R63, RZ, R63 ;  /* 0x0000003fff3f723e */ /* 0x000fe200000000ff */
[-C--:B------:R-:W-:Y:S01]  /*a220*/  FMUL R74, R74, R155.reuse ;  /* 0x0000009b4a4a7220 */ /* 0x080fe20000400000 */
[----:B------:R-:W-:Y:S01]  /*a230*/  F2FP.F16.F32.PACK_AB R64, RZ, R64 ;  /* 0x00000040ff40723e */ /* 0x000fe200000000ff */
[-C--:B------:R-:W-:Y:S01]  /*a240*/  FMUL R75, R75, R155.reuse ;  /* 0x0000009b4b4b7220 */ /* 0x080fe20000400000 */
[----:B------:R0:W-:Y:S01]  /*a250*/  @P0 STG.E.U16 desc[UR36][R6.64+0x20], R34 ;  /* 0x0000202206000986 */ /* 0x0001e2000c101524 */
        /* <DEDUP_REMOVED lines=11> */
[--C-:B0-----:R-:W-:Y:S01]  /*a310*/  @P3 IMAD.MOV.U32 R7, RZ, RZ, R15.reuse ;  /* 0x000000ffff073224 */ /* 0x101fe200078e000f */
[----:B------:R-:W-:Y:S01]  /*a320*/  @P3 MOV R6, R14 ;  /* 0x0000000e00063202 */ /* 0x000fe20000000f00 */
[-C--:B------:R-:W-:Y:S01]  /*a330*/  FMUL R81, R81, R155.reuse ;  /* 0x0000009b51517220 */ /* 0x080fe20000400000 */
[----:B------:R-:W-:Y:S01]  /*a340*/  F2FP.F16.F32.PACK_AB R70, RZ, R70 ;  /* 0x00000046ff46723e */ /* 0x000fe200000000ff */
[----:B------:R-:W-:Y:S01]  /*a350*/  FMUL R82, R82, R155 ;  /* 0x0000009b52527220 */ /* 0x000fe20000400000 */
[----:B------:R-:W-:Y:S01]  /*a360*/  F2FP.F16.F32.PACK_AB R71, RZ, R71 ;  /* 0x00000047ff47723e */ /* 0x000fe200000000ff */
[----:B------:R0:W-:Y:S01]  /*a370*/  @P3 STG.E.U16 desc[UR36][R6.64+0x22], R35 ;  /* 0x0000222306003986 */ /* 0x0001e2000c101524 */
        /* <DEDUP_REMOVED lines=9> */
[----:B------:R-:W-:Y:S01]  /*a410*/  FMUL R85, R85, R155 ;  /* 0x0000009b55557220 */ /* 0x000fe20000400000 */
[----:B------:R-:W-:Y:S01]  /*a420*/  F2FP.F16.F32.PACK_AB R74, RZ, R74 ;  /* 0x0000004aff4a723e */ /* 0x000fe200000000ff */
[----:B0-----:R-:W-:Y:S01]  /*a430*/  @P0 IMAD.MOV.U32 R6, RZ, RZ, R14 ;  /* 0x000000ffff060224 */ /* 0x001fe200078e000e */
[----:B------:R-:W-:Y:S01]  /*a440*/  F2FP.F16.F32.PACK_AB R75, RZ, R75 ;  /* 0x0000004bff4b723e */ /* 0x000fe200000000ff */
[----:B------:R-:W-:Y:S01]  /*a450*/  @P0 IMAD.MOV.U32 R7, RZ, RZ, R15 ;  /* 0x000000ffff070224 */ /* 0x000fe200078e000f */
[----:B------:R-:W-:Y:S01]  /*a460*/  F2FP.F16.F32.PACK_AB R76, RZ, R76 ;  /* 0x0000004cff4c723e */ /* 0x000fe200000000ff */
[----:B------:R-:W-:Y:S01]  /*a470*/  FMUL R86, R86, R155 ;  /* 0x0000009b56567220 */ /* 0x000fe20000400000 */
[----:B------:R-:W-:Y:S01]  /*a480*/  F2FP.F16.F32.PACK_AB R77, RZ, R77 ;  /* 0x0000004dff4d723e */ /* 0x000fe200000000ff */
[----:B------:R-:W-:Y:S01]  /*a490*/  FMUL R87, R87, R155 ;  /* 0x0000009b57577220 */ /* 0x000fe20000400000 */
[----:B------:R0:W-:Y:S01]  /*a4a0*/  @P0 STG.E.U16 desc[UR36][R6.64+0x30], R38 ;  /* 0x0000302606000986 */ /* 0x0001e2000c101524 */
[----:B------:R-:W-:-:S02]  /*a4b0*/  ISETP.GT.AND P0, PT, R0, 0x20, P2 ;  /* 0x000000200000780c */ /* 0x000fc40001704270 */
[----:B------:R-:W-:Y:S02]  /*a4c0*/  F2FP.F16.F32.PACK_AB R78, RZ, R78 ;  /* 0x0000004eff4e723e */ /* 0x000fe400000000ff */
[----:B------:R-:W-:Y:S02]  /*a4d0*/  F2FP.F16.F32.PACK_AB R79, RZ, R79 ;  /* 0x0000004fff4f723e */ /* 0x000fe400000000ff */
[----:B------:R-:W-:Y:S02]  /*a4e0*/  F2FP.F16.F32.PACK_AB R80, RZ, R80 ;  /* 0x00000050ff50723e */ /* 0x000fe400000000ff */
[----:B------:R-:W-:Y:S02]  /*a4f0*/  F2FP.F16.F32.PACK_AB R81, RZ, R81 ;  /* 0x00000051ff51723e */ /* 0x000fe400000000ff */
[----:B------:R-:W-:Y:S01]  /*a500*/  F2FP.F16.F32.PACK_AB R82, RZ, R82 ;  /* 0x00000052ff52723e */ /* 0x000fe200000000ff */
[----:B0-----:R-:W-:Y:S01]  /*a510*/  @P3 IMAD.MOV.U32 R6, RZ, RZ, R14 ;  /* 0x000000ffff063224 */ /* 0x001fe200078e000e */
[----:B------:R-:W-:Y:S01]  /*a520*/  F2FP.F16.F32.PACK_AB R83, RZ, R83 ;  /* 0x00000053ff53723e */ /* 0x000fe200000000ff */
[----:B------:R-:W-:Y:S01]  /*a530*/  @P3 IMAD.MOV.U32 R7, RZ, RZ, R15 ;  /* 0x000000ffff073224 */ /* 0x000fe200078e000f */
[----:B------:R-:W-:-:S02]  /*a540*/  F2FP.F16.F32.PACK_AB R84, RZ, R84 ;  /* 0x00000054ff54723e */ /* 0x000fc400000000ff */
[----:B------:R-:W-:Y:S02]  /*a550*/  F2FP.F16.F32.PACK_AB R85, RZ, R85 ;  /* 0x00000055ff55723e */ /* 0x000fe400000000ff */
[----:B------:R0:W-:Y:S01]  /*a560*/  @P3 STG.E.U16 desc[UR36][R6.64+0x32], R39 ;  /* 0x0000322706003986 */ /* 0x0001e2000c101524 */
[C---:B------:R-:W-:Y:S02]  /*a570*/  ISETP.GT.AND P3, PT, R0.reuse, 0x21, P2 ;  /* 0x000000210000780c */ /* 0x040fe40001764270 */
[----:B------:R-:W-:Y:S01]  /*a580*/  F2FP.F16.F32.PACK_AB R86, RZ, R86 ;  /* 0x00000056ff56723e */ /* 0x000fe200000000ff */
[----:B------:R-:W-:Y:S01]  /*a590*/  @P4 STG.E.U16 desc[UR36][R4.64+0x40], R40 ;  /* 0x0000402804004986 */ /* 0x000fe2000c101524 */
[C---:B------:R-:W-:Y:S02]  /*a5a0*/  ISETP.GT.AND P4, PT, R0.reuse, 0x28, P1 ;  /* 0x000000280000780c */ /* 0x040fe40000f84270 */
[----:B------:R-:W-:Y:S01]  /*a5b0*/  F2FP.F16.F32.PACK_AB R87, RZ, R87 ;  /* 0x00000057ff57723e */ /* 0x000fe200000000ff */
[----:B------:R-:W-:Y:S01]  /*a5c0*/  @P5 STG.E.U16 desc[UR36][R4.64+0x42], R41 ;  /* 0x0000422904005986 */ /* 0x000fe2000c101524 */
[----:B------:R-:W-:Y:S01]  /*a5d0*/  ISETP.GT.AND P5, PT, R0, 0x29, P1 ;  /* 0x000000290000780c */ /* 0x000fe20000fa4270 */
[----:B0-----:R-:W-:-:S02]  /*a5e0*/  @P0 IMAD.MOV.U32 R6, RZ, RZ, R14 ;  /* 0x000000ffff060224 */ /* 0x001fc400078e000e */
[----:B------:R-:W-:-:S05]  /*a5f0*/  @P0 IMAD.MOV.U32 R7, RZ, RZ, R15 ;  /* 0x000000ffff070224 */ /* 0x000fca00078e000f */
[----:B------:R0:W-:Y:S01]  /*a600*/  @P0 STG.E.U16 desc[UR36][R6.64+0x40], R42 ;  /* 0x0000402a06000986 */ /* 0x0001e2000c101524 */
[----:B------:R-:W-:Y:S02]  /*a610*/  ISETP.GT.AND P0, PT, R0, 0x28, P2 ;  /* 0x000000280000780c */ /* 0x000fe40001704270 */
[----:B0-----:R-:W-:Y:S01]  /*a620*/  @P3 MOV R6, R14 ;  /* 0x0000000e00063202 */ /* 0x001fe20000000f00 */
[----:B------:R-:W-:-:S05]  /*a630*/  @P3 IMAD.MOV.U32 R7, RZ, RZ, R15 ;  /* 0x000000ffff073224 */ /* 0x000fca00078e000f */
[----:B------:R0:W-:Y:S01]  /*a640*/  @P3 STG.E.U16 desc[UR36][R6.64+0x42], R43 ;  /* 0x0000422b06003986 */ /* 0x0001e2000c101524 */
[----:B------:R-:W-:-:S03]  /*a650*/  ISETP.GT.AND P3, PT, R0, 0x29, P2 ;  /* 0x000000290000780c */ /* 0x000fc60001764270 */
[----:B------:R-:W-:Y:S01]  /*a660*/  @P4 STG.E.U16 desc[UR36][R4.64+0x50], R44 ;  /* 0x0000502c04004986 */ /* 0x000fe2000c101524 */
[----:B------:R-:W-:-:S03]  /*a670*/  ISETP.GT.AND P4, PT, R0, 0x30, P1 ;  /* 0x000000300000780c */ /* 0x000fc60000f84270 */
[----:B------:R-:W-:Y:S01]  /*a680*/  @P5 STG.E.U16 desc[UR36][R4.64+0x52], R45 ;  /* 0x0000522d04005986 */ /* 0x000fe2000c101524 */
[----:B------:R-:W-:Y:S01]  /*a690*/  ISETP.GT.AND P5, PT, R0, 0x31, P1 ;  /* 0x000000310000780c */ /* 0x000fe20000fa4270 */
[----:B0-----:R-:W-:Y:S02]  /*a6a0*/  @P0 IMAD.MOV.U32 R6, RZ, RZ, R14 ;  /* 0x000000ffff060224 */ /* 0x001fe400078e000e */
[----:B------:R-:W-:-:S05]  /*a6b0*/  @P0 IMAD.MOV.U32 R7, RZ, RZ, R15 ;  /* 0x000000ffff070224 */ /* 0x000fca00078e000f */
[----:B------:R0:W-:Y:S01]  /*a6c0*/  @P0 STG.E.U16 desc[UR36][R6.64+0x50], R46 ;  /* 0x0000502e06000986 */ /* 0x0001e2000c101524 */
[----:B------:R-:W-:Y:S01]  /*a6d0*/  ISETP.GT.AND P0, PT, R0, 0x30, P2 ;  /* 0x000000300000780c */ /* 0x000fe20001704270 */
[----:B0-----:R-:W-:Y:S02]  /*a6e0*/  @P3 IMAD.MOV.U32 R6, RZ, RZ, R14 ;  /* 0x000000ffff063224 */ /* 0x001fe400078e000e */
        /* <DEDUP_REMOVED lines=98> */
[C---:B------:R-:W-:Y:S02]  /*ad10*/  ISETP.GT.AND P3, PT, R0.reuse, 0x78, P1 ;  /* 0x000000780000780c */ /* 0x040fe40000f64270 */
[C---:B------:R-:W-:Y:S01]  /*ad20*/  ISETP.GT.AND P1, PT, R0.reuse, 0x79, P1 ;  /* 0x000000790000780c */ /* 0x040fe20000f24270 */
[----:B------:R-:W-:Y:S01]  /*ad30*/  @P4 STG.E.U16 desc[UR36][R4.64+0xe0], R80 ;  /* 0x0000e05004004986 */ /* 0x000fe2000c101524 */
[----:B------:R-:W-:-:S03]  /*ad40*/  ISETP.GT.AND P4, PT, R0, 0x71, P2 ;  /* 0x000000710000780c */ /* 0x000fc60001784270 */
[----:B------:R-:W-:Y:S01]  /*ad50*/  @P5 STG.E.U16 desc[UR36][R4.64+0xe2], R81 ;  /* 0x0000e25104005986 */ /* 0x000fe2000c101524 */
[C---:B------:R-:W-:Y:S02]  /*ad60*/  ISETP.GT.AND P5, PT, R0.reuse, 0x78, P2 ;  /* 0x000000780000780c */ /* 0x040fe400017a4270 */
[----:B------:R-:W-:Y:S01]  /*ad70*/  ISETP.GT.AND P2, PT, R0, 0x79, P2 ;  /* 0x000000790000780c */ /* 0x000fe20001744270 */
[----:B0-----:R-:W-:Y:S02]  /*ad80*/  @P0 IMAD.MOV.U32 R6, RZ, RZ, R14 ;  /* 0x000000ffff060224 */ /* 0x001fe400078e000e */
[----:B------:R-:W-:-:S05]  /*ad90*/  @P0 IMAD.MOV.U32 R7, RZ, RZ, R15 ;  /* 0x000000ffff070224 */ /* 0x000fca00078e000f */
[----:B------:R0:W-:Y:S02]  /*ada0*/  @P0 STG.E.U16 desc[UR36][R6.64+0xe0], R82 ;  /* 0x0000e05206000986 */ /* 0x0001e4000c101524 */
[----:B0-----:R-:W-:Y:S01]  /*adb0*/  @P4 MOV R6, R14 ;  /* 0x0000000e00064202 */ /* 0x001fe20000000f00 */
[----:B------:R-:W-:-:S05]  /*adc0*/  @P4 IMAD.MOV.U32 R7, RZ, RZ, R15 ;  /* 0x000000ffff074224 */ /* 0x000fca00078e000f */
[----:B------:R-:W-:Y:S04]  /*add0*/  @P4 STG.E.U16 desc[UR36][R6.64+0xe2], R83 ;  /* 0x0000e25306004986 */ /* 0x000fe8000c101524 */
[----:B------:R-:W-:Y:S04]  /*ade0*/  @P3 STG.E.U16 desc[UR36][R4.64+0xf0], R84 ;  /* 0x0000f05404003986 */ /* 0x000fe8000c101524 */
[----:B------:R0:W-:Y:S02]  /*adf0*/  @P1 STG.E.U16 desc[UR36][R4.64+0xf2], R85 ;  /* 0x0000f25504001986 */ /* 0x0001e4000c101524 */
[----:B0-----:R-:W-:-:S02]  /*ae00*/  @P5 IMAD.MOV.U32 R4, RZ, RZ, R14 ;  /* 0x000000ffff045224 */ /* 0x001fc400078e000e */
[----:B------:R-:W-:-:S05]  /*ae10*/  @P5 IMAD.MOV.U32 R5, RZ, RZ, R15 ;  /* 0x000000ffff055224 */ /* 0x000fca00078e000f */
[----:B------:R0:W-:Y:S04]  /*ae20*/  @P5 STG.E.U16 desc[UR36][R4.64+0xf0], R86 ;  /* 0x0000f05604005986 */ /* 0x0001e8000c101524 */
[----:B------:R0:W-:Y:S02]  /*ae30*/  @P2 STG.E.U16 desc[UR36][R14.64+0xf2], R87 ;  /* 0x0000f2570e002986 */ /* 0x0001e4000c101524 */
.L_x_284:
[----:B------:R-:W-:Y:S05]  /*ae40*/  BSYNC B0 ;  /* 0x0000000000007941 */ /* 0x000fea0003800000 */
.L_x_32:
[----:B------:R-:W-:Y:S01]  /*ae50*/  ULDC UR4, c[0x0][0xc] ;  /* 0x0000030000047ab9 */ /* 0x000fe20000000800 */
[----:B------:R-:W-:Y:S01]  /*ae60*/  ULDC UR5, c[0x0][0x10] ;  /* 0x0000040000057ab9 */ /* 0x000fe20000000800 */
[----:B0-----:R-:W0:Y:S01]  /*ae70*/  LDC R3, c[0x0][0x14] ;  /* 0x00000500ff037b82 */ /* 0x001e220000000800 */
[----:B------:R-:W-:Y:S01]  /*ae80*/  UIMAD.WIDE.U32 UR4, UR4, UR5, URZ ;  /* 0x00000005040472a5 */ /* 0x000fe2000f8e003f */
[----:B------:R-:W-:Y:S01]  /*ae90*/  PRMT R0, RZ, 0x7610, R0 ;  /* 0x00007610ff007816 */ /* 0x000fe20000000000 */
[----:B-----5:R-:W-:Y:S02]  /*aea0*/  IMAD.MOV.U32 R154, RZ, RZ, -0x1 ;  /* 0xffffffffff9a7424 */ /* 0x020fe400078e00ff */
[----:B------:R-:W-:Y:S02]  /*aeb0*/  IMAD.MOV.U32 R23, RZ, RZ, -0x1 ;  /* 0xffffffffff177424 */ /* 0x000fe400078e00ff */
[----:B0-----:R-:W-:-:S04]  /*aec0*/  IMAD.WIDE.U32 R16, R3, UR4, R16 ;  /* 0x0000000403107c25 */ /* 0x001fc8000f8e0010 */
[----:B------:R-:W-:Y:S01]  /*aed0*/  IMAD R3, R3, UR5, RZ ;  /* 0x0000000503037c24 */ /* 0x000fe2000f8e02ff */
[----:B------:R-:W-:Y:S02]  /*aee0*/  ULDC.64 UR4, c[0x0][0x650] ;  /* 0x0001940000047ab9 */ /* 0x000fe40000000a00 */
[----:B------:R-:W-:Y:S01]  /*aef0*/  ISETP.GE.U32.AND P0, PT, R16, UR4, PT ;  /* 0x0000000410007c0c */ /* 0x000fe2000bf06070 */
[----:B------:R-:W-:-:S05]  /*af00*/  IMAD.IADD R17, R17, 0x1, R3 ;  /* 0x0000000111117824 */ /* 0x000fca00078e0203 */
[----:B------:R-:W-:-:S13]  /*af10*/  ISETP.GE.U32.AND.EX P0, PT, R17, UR5, PT, P0 ;  /* 0x0000000511007c0c */ /* 0x000fda000bf06100 */
[----:B------:R-:W-:Y:S05]  /*af20*/  @P0 BRA `(.L_x_285) ;  /* 0x0000000400640947 */ /* 0x000fea0003800000 */
[----:B------:R-:W0:Y:S01]  /*af30*/  S2R R12, SR_CTAID.X ;  /* 0x00000000000c7919 */ /* 0x000e220000002500 */
[----:B-12---:R-:W1:Y:S01]  /*af40*/  LDC.64 R10, c[0x0][0x628] ;  /* 0x00018a00ff0a7b82 */ /* 0x006e620000000a00 */
[----:B------:R-:W-:Y:S01]  /*af50*/  ULDC UR4, c[0x0][0x150] ;  /* 0x0000540000047ab9 */ /* 0x000fe20000000800 */
[----:B------:R-:W-:Y:S01]  /*af60*/  IMAD.MOV.U32 R8, RZ, RZ, R16 ;  /* 0x000000ffff087224 */ /* 0x000fe200078e0010 */
[----:B------:R-:W2:Y:S01]  /*af70*/  S2R R24, SR_CTAID.Y ;  /* 0x0000000000187919 */ /* 0x000ea20000002600 */
[----:B------:R-:W-:-:S04]  /*af80*/  MOV R9, R17 ;  /* 0x0000001100097202 */ /* 0x000fc80000000f00 */
[----:B------:R-:W2:Y:S08]  /*af90*/  LDC R21, c[0x0][0x144] ;  /* 0x00005100ff157b82 */ /* 0x000eb00000000800 */
[----:B------:R-:W2:Y:S08]  /*afa0*/  LDC R0, c[0x0][0x630] ;  /* 0x00018c00ff007b82 */ /* 0x000eb00000000800 */
[----:B------:R-:W2:Y:S01]  /*afb0*/  LDC.64 R14, c[0x0][0x620] ;  /* 0x00018800ff0e7b82 */ /* 0x000ea20000000a00 */
[----:B-1----:R-:W-:-:S04]  /*afc0*/  ISETP.NE.U32.AND P0, PT, R10, RZ, PT ;  /* 0x000000ff0a00720c */ /* 0x002fc80003f05070 */
[----:B------:R-:W-:Y:S02]  /*afd0*/  ISETP.NE.AND.EX P0, PT, R11, RZ, PT, P0 ;  /* 0x000000ff0b00720c */ /* 0x000fe40003f05300 */
[----:B0-----:R-:W-:-:S05]  /*afe0*/  I2FP.F32.U32 R3, R12 ;  /* 0x0000000c00037245 */ /* 0x001fca0000201000 */
[----:B------:R-:W-:-:S04]  /*aff0*/  FMUL R3, R3, UR4 ;  /* 0x0000000403037c20 */ /* 0x000fc80008400000 */
[----:B------:R0:W1:Y:S02]  /*b000*/  F2I.U32.TRUNC.NTZ R20, R3 ;  /* 0x0000000300147305 */ /* 0x000064000020f000 */
[----:B------:R-:W-:Y:S05]  /*b010*/  @!P0 BRA `(.L_x_286) ;  /* 0x0000000000288947 */ /* 0x000fea0003800000 */
[----:B0-----:R-:W0:Y:S02]  /*b020*/  LDC R3, c[0x0][0x634] ;  /* 0x00018d00ff037b82 */ /* 0x001e240000000800 */
        /* <DEDUP_REMOVED lines=9> */
.L_x_286:
[----:B------:R-:W5:Y:S01]  /*b0c0*/  LDC.64 R30, c[0x0][0x640] ;  /* 0x00019000ff1e7b82 */ /* 0x000f620000000a00 */
[-CC-:B--2---:R-:W-:Y:S01]  /*b0d0*/  SHF.R.U64 R23, R8, R0.reuse, R9.reuse ;  /* 0x0000000008177219 */ /* 0x184fe20000001209 */
[----:B-1----:R-:W-:Y:S01]  /*b0e0*/  IMAD.MOV R20, RZ, RZ, -R20 ;  /* 0x000000ffff147224 */ /* 0x002fe200078e0a14 */
[----:B------:R-:W-:Y:S01]  /*b0f0*/  SHF.R.U32.HI R0, RZ, R0, R9 ;  /* 0x00000000ff007219 */ /* 0x000fe20000011609 */
[----:B------:R-:W-:Y:S01]  /*b100*/  ULDC UR4, c[0x0][0x154] ;  /* 0x0000550000047ab9 */ /* 0x000fe20000000800 */
[----:B0-----:R-:W-:Y:S01]  /*b110*/  IADD3 R3, P0, RZ, -R23, RZ ;  /* 0x80000017ff037210 */ /* 0x001fe20007f1e0ff */
[----:B------:R-:W-:Y:S01]  /*b120*/  IMAD R26, R21, R20, R12 ;  /* 0x00000014151a7224 */ /* 0x000fe200078e020c */
[----:B------:R-:W-:Y:S01]  /*b130*/  MOV R7, 0x1 ;  /* 0x0000000100077802 */ /* 0x000fe20000000f00 */
[----:B------:R-:W0:Y:S02]  /*b140*/  LDC R6, c[0x0][0x618] ;  /* 0x00018600ff067b82 */ /* 0x000e240000000800 */
[----:B------:R-:W-:-:S04]  /*b150*/  IMAD.X R5, RZ, RZ, ~R0, P0 ;  /* 0x000000ffff057224 */ /* 0x000fc800000e0e00 */
[-C--:B------:R-:W-:Y:S02]  /*b160*/  IMAD R0, R5, R14.reuse, RZ ;  /* 0x0000000e05007224 */ /* 0x080fe400078e02ff */
[----:B------:R-:W1:Y:S01]  /*b170*/  LDC R8, c[0x0][0x608] ;  /* 0x00018200ff087b82 */ /* 0x000e620000000800 */
[----:B------:R-:W-:-:S04]  /*b180*/  IMAD.WIDE.U32 R4, R3, R14, R16 ;  /* 0x0000000e03047225 */ /* 0x000fc800078e0010 */
[----:B------:R-:W-:Y:S01]  /*b190*/  IMAD R3, R3, R15, R0 ;  /* 0x0000000f03037224 */ /* 0x000fe200078e0200 */
[----:B------:R-:W-:Y:S02]  /*b1a0*/  I2FP.F32.U32 R0, R24 ;  /* 0x0000001800007245 */ /* 0x000fe40000201000 */
[----:B------:R-:W2:Y:S01]  /*b1b0*/  LDC R28, c[0x0][0x658] ;  /* 0x00019600ff1c7b82 */ /* 0x000ea20000000800 */
[----:B------:R-:W-:Y:S01]  /*b1c0*/  IMAD.IADD R3, R5, 0x1, R3 ;  /* 0x0000000105037824 */ /* 0x000fe200078e0203 */
[----:B-----5:R-:W-:Y:S01]  /*b1d0*/  ISETP.NE.U32.AND P0, PT, R30, RZ, PT ;  /* 0x000000ff1e00720c */ /* 0x020fe20003f05070 */
[----:B------:R-:W-:Y:S01]  /*b1e0*/  FMUL R0, R0, UR4 ;  /* 0x0000000400007c20 */ /* 0x000fe20008400000 */
[----:B------:R-:W-:Y:S02]  /*b1f0*/  IMAD.MOV.U32 R5, RZ, RZ, -0x1 ;  /* 0xffffffffff057424 */ /* 0x000fe400078e00ff */
[----:B------:R-:W-:Y:S01]  /*b200*/  ISETP.NE.AND.EX P0, PT, R31, RZ, PT, P0 ;  /* 0x000000ff1f00720c */ /* 0x000fe20003f05300 */
[----:B------:R1:W2:Y:S01]  /*b210*/  F2I.U32.TRUNC.NTZ R13, R0 ;  /* 0x00000000000d7305 */ /* 0x0002a2000020f000 */
[----:B------:R-:W3:Y:S01]  /*b220*/  LDC R15, c[0x0][0x148] ;  /* 0x00005200ff0f7b82 */ /* 0x000ee20000000800 */
[----:B0-----:R-:W-:-:S02]  /*b230*/  SHF.R.U64 R12, R4, R6, R3 ;  /* 0x00000006040c7219 */ /* 0x001fc40000001203 */
[----:B------:R-:W-:-:S05]  /*b240*/  SHF.R.U32.HI R3, RZ, R6, R3 ;  /* 0x00000006ff037219 */ /* 0x000fca0000011603 */
[----:B------:R-:W0:Y:S01]  /*b250*/  LDC R20, c[0x0][0x600] ;  /* 0x00018000ff147b82 */ /* 0x000e220000000800 */
[-CC-:B-1----:R-:W-:Y:S02]  /*b260*/  SHF.R.U64 R10, R12, R8.reuse, R3.reuse ;  /* 0x000000080c0a7219 */ /* 0x182fe40000001203 */
[----:B------:R-:W-:-:S05]  /*b270*/  SHF.R.U32.HI R3, RZ, R8, R3 ;  /* 0x00000008ff037219 */ /* 0x000fca0000011603 */
[----:B------:R-:W1:Y:S01]  /*b280*/  LDC R21, c[0x0][0x648] ;  /* 0x00019200ff157b82 */ /* 0x000e620000000800 */
[-C--:B--2---:R-:W-:Y:S02]  /*b290*/  SHF.L.U32 R4, R5, R28.reuse, RZ ;  /* 0x0000001c05047219 */ /* 0x084fe400000006ff */
[-CC-:B------:R-:W-:Y:S02]  /*b2a0*/  SHF.R.U64 R14, R10, R28.reuse, R3.reuse ;  /* 0x0000001c0a0e7219 */ /* 0x180fe40000001203 */
[----:B------:R-:W-:Y:S02]  /*b2b0*/  SHF.R.U32.HI R5, RZ, R28, R3 ;  /* 0x0000001cff057219 */ /* 0x000fe40000011603 */
[----:B------:R-:W-:Y:S01]  /*b2c0*/  LOP3.LUT R153, RZ, R4, RZ, 0x33, !PT ;  /* 0x00000004ff997212 */ /* 0x000fe200078e33ff */
[----:B------:R-:W2:Y:S01]  /*b2d0*/  LDC R25, c[0x0][0x638] ;  /* 0x00018e00ff197b82 */ /* 0x000ea20000000800 */
[----:B------:R-:W-:Y:S01]  /*b2e0*/  SHF.L.U32 R28, R7, R28, RZ ;  /* 0x0000001c071c7219 */ /* 0x000fe200000006ff */
[----:B------:R-:W-:-:S06]  /*b2f0*/  IMAD.MOV.U32 R4, RZ, RZ, R14 ;  /* 0x000000ffff047224 */ /* 0x000fcc00078e000e */
[----:B------:R-:W0:Y:S01]  /*b300*/  LDC R27, c[0x0][0x610] ;  /* 0x00018400ff1b7b82 */ /* 0x000e220000000800 */
[----:B------:R-:W-:Y:S05]  /*b310*/  @!P0 BRA `(.L_x_287) ;  /* 0x0000000000288947 */ /* 0x000fea0003800000 */
[----:B------:R-:W5:Y:S02]  /*b320*/  LDC R3, c[0x0][0x64c] ;  /* 0x00019300ff037b82 */ /* 0x000f640000000800 */
[----:B-----5:R-:W-:-:S05]  /*b330*/  IADD3 R3, P0, R14, R3, RZ ;  /* 0x000000030e037210 */ /* 0x020fca0007f1e0ff */
        /* <DEDUP_REMOVED lines=8> */
.L_x_287:
[----:B------:R-:W-:Y:S01]  /*b3c0*/  ISETP.NE.AND P0, PT, R2, 0x1, PT ;  /* 0x000000010200780c */ /* 0x000fe20003f05270 */
[----:B------:R-:W-:Y:S01]  /*b3d0*/  IMAD.MOV R13, RZ, RZ, -R13 ;  /* 0x000000ffff0d7224 */ /* 0x000fe200078e0a0d */
[----:B-1----:R-:W-:Y:S01]  /*b3e0*/  SHF.R.U64 R0, R4, R21, R5 ;  /* 0x0000001504007219 */ /* 0x002fe20000001205 */
[----:B0-----:R-:W-:Y:S01]  /*b3f0*/  VIADD R5, R20, 0xffffffff ;  /* 0xffffffff14057836 */ /* 0x001fe20000000000 */
[----:B------:R-:W-:-:S03]  /*b400*/  LOP3.LUT R153, R10, R153, RZ, 0xc0, !PT ;  /* 0x000000990a997212 */ /* 0x000fc600078ec0ff */
[----:B------:R-:W-:Y:S01]  /*b410*/  IMAD.MOV R3, RZ, RZ, -R0 ;  /* 0x000000ffff037224 */ /* 0x000fe200078e0a00 */
[----:B------:R-:W-:Y:S01]  /*b420*/  LOP3.LUT R5, R12, R5, RZ, 0xc0, !PT ;  /* 0x000000050c057212 */ /* 0x000fe200078ec0ff */
[----:B------:R-:W-:Y:S02]  /*b430*/  IMAD R153, R28, R0, R153 ;  /* 0x000000001c997224 */ /* 0x000fe400078e0299 */
[----:B--2---:R-:W-:Y:S01]  /*b440*/  IMAD R0, R3, R25, R14 ;  /* 0x0000001903007224 */ /* 0x004fe200078e020e */
[----:B------:R-:W-:Y:S01]  /*b450*/  MOV R3, 0x1 ;  /* 0x0000000100037802 */ /* 0x000fe20000000f00 */
[----:B---3--:R-:W-:Y:S02]  /*b460*/  @P0 IMAD R26, R15, R13, R24 ;  /* 0x0000000d0f1a0224 */ /* 0x008fe400078e0218 */
[----:B------:R-:W-:Y:S01]  /*b470*/  IMAD R4, R0, R20, R5 ;  /* 0x0000001400047224 */ /* 0x000fe200078e0205 */
[----:B------:R-:W-:Y:S01]  /*b480*/  PRMT R0, R3, 0x7610, R0 ;  /* 0x0000761003007816 */ /* 0x000fe20000000000 */
[----:B------:R-:W-:-:S05]  /*b490*/  IMAD R153, R153, R27, R26 ;  /* 0x0000001b99997224 */ /* 0x000fca00078e021a */
[----:B------:R-:W-:Y:S02]  /*b4a0*/  SEL R154, R4, R153, !P0 ;  /* 0x00000099049a7207 */ /* 0x000fe40004000000 */
[----:B------:R-:W-:-:S07]  /*b4b0*/  SEL R153, R153, R4, !P0 ;  /* 0x0000000499997207 */ /* 0x000fce0004000000 */
.L_x_285:
[----:B------:R-:W-:-:S13]  /*b4c0*/  LOP3.LUT P0, RZ, R0, 0xff, RZ, 0xc0, !PT ;  /* 0x000000ff00ff7812 */ /* 0x000fda000780c0ff */
[----:B------:R-:W-:Y:S05]  /*b4d0*/  @P0 BRA `(.L_x_288) ;  /* 0xffffff5c00380947 */ /* 0x000fea000383ffff */
[----:B------:R-:W-:Y:S05]  /*b4e0*/  EXIT ;  /* 0x000000000000794d */ /* 0x000fea0003800000 */
.L_x_7:
[----:B0-----:R-:W-:Y:S01]  /*b4f0*/  ULDC.64 UR4, c[0x0][0x650] ;  /* 0x0001940000047ab9 */ /* 0x001fe20000000a00 */
        /* <DEDUP_REMOVED lines=20> */
[----:B------:R-:W-:Y:S01]  /*b640*/  IMAD.WIDE.U32 R8, R13, R14, RZ ;  /* 0x0000000e0d087225 */ /* 0x000fe200078e00ff */
[----:B------:R-:W-:-:S03]  /*b650*/  MOV R12, R11 ;  /* 0x0000000b000c7202 */ /* 0x000fc60000000f00 */
[----:B------:R-:W-:Y:S01]  /*b660*/  IMAD.X R13, RZ, RZ, RZ, P0 ;  /* 0x000000ffff0d7224 */ /* 0x000fe200000e06ff */
[----:B------:R-:W-:-:S05]  /*b670*/  IADD3 RZ, P0, R9, R10, RZ ;  /* 0x0000000a09ff7210 */ /* 0x000fca0007f1e0ff */
[----:B------:R-:W-:-:S08]  /*b680*/  IMAD.WIDE.U32.X R12, R21, R15, R12, P0 ;  /* 0x0000000f150c7225 */ /* 0x000fd000000e040c */
.L_x_290:
[----:B------:R-:W0:Y:S01]  /*b690*/  LDC.64 R28, c[0x0][0x640] ;  /* 0x00019000ff1c7b82 */ /* 0x000e220000000a00 */
[-CC-:B------:R-:W-:Y:S01]  /*b6a0*/  SHF.R.U64 R22, R12, R6.reuse, R13.reuse ;  /* 0x000000060c167219 */ /* 0x180fe2000000120d */
[----:B------:R-:W-:Y:S01]  /*b6b0*/  IMAD.MOV.U32 R30, RZ, RZ, 0x1 ;  /* 0x00000001ff1e7424 */ /* 0x000fe200078e00ff */
[----:B------:R-:W-:Y:S02]  /*b6c0*/  SHF.R.U32.HI R6, RZ, R6, R13 ;  /* 0x00000006ff067219 */ /* 0x000fe4000001160d */
[----:B------:R-:W-:-:S03]  /*b6d0*/  IADD3 R11, P0, RZ, -R22, RZ ;  /* 0x80000016ff0b7210 */ /* 0x000fc60007f1e0ff */
[----:B------:R-:W1:Y:S02]  /*b6e0*/  LDC R10, c[0x0][0x618] ;  /* 0x00018600ff0a7b82 */ /* 0x000e640000000800 */
[----:B------:R-:W-:-:S04]  /*b6f0*/  IMAD.X R9, RZ, RZ, ~R6, P0 ;  /* 0x000000ffff097224 */ /* 0x000fc800000e0e06 */
[-C--:B------:R-:W-:Y:S02]  /*b700*/  IMAD R6, R9, R26.reuse, RZ ;  /* 0x0000001a09067224 */ /* 0x080fe400078e02ff */
[----:B------:R-:W2:Y:S01]  /*b710*/  LDC R12, c[0x0][0x608] ;  /* 0x00018200ff0c7b82 */ /* 0x000ea20000000800 */
[----:B------:R-:W-:-:S04]  /*b720*/  IMAD.WIDE.U32 R8, R11, R26, R16 ;  /* 0x0000001a0b087225 */ /* 0x000fc800078e0010 */
[----:B------:R-:W-:-:S03]  /*b730*/  IMAD R11, R11, R27, R6 ;  /* 0x0000001b0b0b7224 */ /* 0x000fc600078e0206 */
[----:B------:R-:W3:Y:S01]  /*b740*/  LDC R25, c[0x0][0x658] ;  /* 0x00019600ff197b82 */ /* 0x000ee20000000800 */
[----:B------:R-:W-:Y:S01]  /*b750*/  IMAD.IADD R9, R9, 0x1, R11 ;  /* 0x0000000109097824 */ /* 0x000fe200078e020b */
[----:B0-----:R-:W-:-:S04]  /*b760*/  ISETP.NE.U32.AND P0, PT, R28, RZ, PT ;  /* 0x000000ff1c00720c */ /* 0x001fc80003f05070 */
[----:B------:R-:W-:Y:S02]  /*b770*/  ISETP.NE.AND.EX P0, PT, R29, RZ, PT, P0 ;  /* 0x000000ff1d00720c */ /* 0x000fe40003f05300 */
[----:B------:R-:W0:Y:S01]  /*b780*/  LDC R20, c[0x0][0x600] ;  /* 0x00018000ff147b82 */ /* 0x000e220000000800 */
[-CC-:B-1----:R-:W-:Y:S01]  /*b790*/  SHF.R.U64 R14, R8, R10.reuse, R9.reuse ;  /* 0x0000000a080e7219 */ /* 0x182fe20000001209 */
[----:B------:R-:W-:Y:S01]  /*b7a0*/  IMAD.MOV.U32 R8, RZ, RZ, -0x1 ;  /* 0xffffffffff087424 */ /* 0x000fe200078e00ff */
[----:B------:R-:W-:-:S05]  /*b7b0*/  SHF.R.U32.HI R9, RZ, R10, R9 ;  /* 0x0000000aff097219 */ /* 0x000fca0000011609 */
[----:B------:R-:W1:Y:S01]  /*b7c0*/  LDC R26, c[0x0][0x648] ;  /* 0x00019200ff1a7b82 */ /* 0x000e620000000800 */
[-CC-:B--2---:R-:W-:Y:S02]  /*b7d0*/  SHF.R.U64 R21, R14, R12.reuse, R9.reuse ;  /* 0x0000000c0e157219 */ /* 0x184fe40000001209 */
[----:B------:R-:W-:-:S05]  /*b7e0*/  SHF.R.U32.HI R6, RZ, R12, R9 ;  /* 0x0000000cff067219 */ /* 0x000fca0000011609 */
[----:B------:R-:W2:Y:S01]  /*b7f0*/  LDC R27, c[0x0][0x638] ;  /* 0x00018e00ff1b7b82 */ /* 0x000ea20000000800 */
[-C--:B---3--:R-:W-:Y:S02]  /*b800*/  SHF.L.U32 R8, R8, R25.reuse, RZ ;  /* 0x0000001908087219 */ /* 0x088fe400000006ff */
[-CC-:B------:R-:W-:Y:S02]  /*b810*/  SHF.R.U64 R23, R21, R25.reuse, R6.reuse ;  /* 0x0000001915177219 */ /* 0x180fe40000001206 */
[----:B------:R-:W-:Y:S02]  /*b820*/  LOP3.LUT R32, RZ, R8, RZ, 0x33, !PT ;  /* 0x00000008ff207212 */ /* 0x000fe400078e33ff */
[----:B------:R-:W-:Y:S01]  /*b830*/  SHF.R.U32.HI R9, RZ, R25, R6 ;  /* 0x00000019ff097219 */ /* 0x000fe20000011606 */
[----:B------:R-:W3:Y:S01]  /*b840*/  LDC R31, c[0x0][0x610] ;  /* 0x00018400ff1f7b82 */ /* 0x000ee20000000800 */
[----:B------:R-:W-:Y:S01]  /*b850*/  IMAD.MOV.U32 R8, RZ, RZ, R23 ;  /* 0x000000ffff087224 */ /* 0x000fe200078e0017 */
[----:B------:R-:W-:Y:S06]  /*b860*/  @!P0 BRA `(.L_x_291) ;  /* 0x0000000000288947 */ /* 0x000fec0003800000 */
[----:B------:R-:W4:Y:S02]  /*b870*/  LDC R6, c[0x0][0x64c] ;  /* 0x00019300ff067b82 */ /* 0x000f240000000800 */
[----:B----4-:R-:W-:-:S05]  /*b880*/  IADD3 R13, P0, R23, R6, RZ ;  /* 0x00000006170d7210 */ /* 0x010fca0007f1e0ff */
        /* <DEDUP_REMOVED lines=8> */
.L_x_291:
[----:B------:R-:W-:Y:S02]  /*b910*/  ISETP.NE.AND P0, PT, R2, 0x1, PT ;  /* 0x000000010200780c */ /* 0x000fe40003f05270 */
[----:B-1----:R-:W-:Y:S01]  /*b920*/  SHF.R.U64 R6, R8, R26, R9 ;  /* 0x0000001a08067219 */ /* 0x002fe20000001209 */
[----:B0-----:R-:W-:Y:S01]  /*b930*/  VIADD R9, R20, 0xffffffff ;  /* 0xffffffff14097836 */ /* 0x001fe20000000000 */
[----:B------:R-:W-:Y:S02]  /*b940*/  SHF.L.U32 R30, R30, R25, RZ ;  /* 0x000000191e1e7219 */ /* 0x000fe400000006ff */
[----:B------:R-:W-:Y:S01]  /*b950*/  LOP3.LUT R5, R21, R32, RZ, 0xc0, !PT ;  /* 0x0000002015057212 */ /* 0x000fe200078ec0ff */
[----:B------:R-:W-:-:S04]  /*b960*/  IMAD.MOV R8, RZ, RZ, -R6 ;  /* 0x000000ffff087224 */ /* 0x000fc800078e0a06 */
[----:B------:R-:W-:Y:S01]  /*b970*/  IMAD R6, R30, R6, R5 ;  /* 0x000000061e067224 */ /* 0x000fe200078e0205 */
[----:B------:R-:W-:Y:S01]  /*b980*/  LOP3.LUT R5, R14, R9, RZ, 0xc0, !PT ;  /* 0x000000090e057212 */ /* 0x000fe200078ec0ff */
[----:B------:R-:W-:Y:S02]  /*b990*/  @P0 IMAD R3, R7, R24, R4 ;  /* 0x0000001807030224 */ /* 0x000fe400078e0204 */
[----:B--2---:R-:W-:Y:S02]  /*b9a0*/  IMAD R4, R8, R27, R23 ;  /* 0x0000001b08047224 */ /* 0x004fe400078e0217 */
[----:B---3--:R-:W-:Y:S02]  /*b9b0*/  IMAD R3, R6, R31, R3 ;  /* 0x0000001f06037224 */ /* 0x008fe400078e0203 */
[----:B------:R-:W-:Y:S02]  /*b9c0*/  IMAD R4, R4, R20, R5 ;  /* 0x0000001404047224 */ /* 0x000fe400078e0205 */
[----:B------:R-:W-:-:S02]  /*b9d0*/  IMAD.MOV.U32 R8, RZ, RZ, 0x1 ;  /* 0x00000001ff087424 */ /* 0x000fc400078e00ff */
[----:B------:R-:W-:Y:S01]  /*b9e0*/  IMAD.MOV.U32 R6, RZ, RZ, R22 ;  /* 0x000000ffff067224 */ /* 0x000fe200078e0016 */
[----:B------:R-:W-:Y:S02]  /*b9f0*/  SEL R21, R4, R3, !P0 ;  /* 0x0000000304157207 */ /* 0x000fe40004000000 */
[----:B------:R-:W-:-:S07]  /*ba00*/  SEL R20, R3, R4, !P0 ;  /* 0x0000000403147207 */ /* 0x000fce0004000000 */
.L_x_289:
[----:B------:R-:W-:-:S08]  /*ba10*/  NOP ;  /* 0x0000000000007918 */ /* 0x000fd00000000000 */
[----:B------:R-:W0:-:S00]  /*ba20*/  USETMAXREG.DEALLOC.CTAPOOL 0x28 ;  /* 0x00000028000079c8 */ /* 0x000e0000080e0500 */
[----:B0-----:R-:W-:-:S13]  /*ba30*/  ISETP.NE.AND P0, PT, R0, RZ, PT ;  /* 0x000000ff0000720c */ /* 0x001fda0003f05270 */
[----:B------:R-:W-:Y:S05]  /*ba40*/  @P0 EXIT ;  /* 0x000000000000094d */ /* 0x000fea0003800000 */
[----:B------:R-:W-:Y:S01]  /*ba50*/  LOP3.LUT P0, RZ, R8, 0xff, RZ, 0xc0, !PT ;  /* 0x000000ff08ff7812 */ /* 0x000fe2000780c0ff */
[----:B------:R-:W-:Y:S02]  /*ba60*/  IMAD.MOV.U32 R0, RZ, RZ, 0x1 ;  /* 0x00000001ff007424 */ /* 0x000fe400078e00ff */
[----:B------:R-:W-:-:S10]  /*ba70*/  IMAD.MOV.U32 R3, RZ, RZ, RZ ;  /* 0x000000ffff037224 */ /* 0x000fd400078e00ff */
[----:B------:R-:W-:Y:S05]  /*ba80*/  @!P0 BRA `(.L_x_292) ;  /* 0x0000000c00788947 */ /* 0x000fea0003800000 */
[----:B------:R-:W0:Y:S01]  /*ba90*/  LDC R0, c[0x0][0x28c] ;  /* 0x0000a300ff007b82 */ /* 0x000e220000000800 */
[----:B------:R-:W1:Y:S01]  /*baa0*/  S2R R11, SR_CgaCtaId ;  /* 0x00000000000b7919 */ /* 0x000e620000008800 */
[----:B------:R-:W-:Y:S01]  /*bab0*/  ULDC UR5, c[0x0][0x658] ;  /* 0x0001960000057ab9 */ /* 0x000fe20000000800 */
[----:B------:R-:W-:Y:S01]  /*bac0*/  UMOV UR7, 0xffffffff ;  /* 0xffffffff00077882 */ /* 0x000fe20000000000 */
[----:B------:R-:W-:Y:S01]  /*bad0*/  ULDC UR6, c[0x0][0xc] ;  /* 0x0000030000067ab9 */ /* 0x000fe20000000800 */
[----:B------:R-:W-:Y:S01]  /*bae0*/  USHF.L.U32 UR9, UR7, UR5, URZ ;  /* 0x0000000507097299 */ /* 0x000fe2000800063f */
[----:B------:R-:W-:Y:S01]  /*baf0*/  BSSY B0, `(.L_x_292) ;  /* 0x00000d7000007945 */ /* 0x000fe20003800000 */
[----:B------:R-:W-:Y:S01]  /*bb00*/  UMOV UR8, 0x1 ;  /* 0x0000000100087882 */ /* 0x000fe20000000000 */
[----:B------:R-:W-:Y:S01]  /*bb10*/  ULDC UR7, c[0x0][0x10] ;  /* 0x0000040000077ab9 */ /* 0x000fe20000000800 */
[----:B------:R-:W-:Y:S01]  /*bb20*/  USHF.L.U32 UR5, UR8, UR5, URZ ;  /* 0x0000000508057299 */ /* 0x000fe2000800063f */
[----:B------:R-:W-:Y:S01]  /*bb30*/  MOV R9, 0x1 ;  /* 0x0000000100097802 */ /* 0x000fe20000000f00 */
[----:B------:R-:W-:Y:S01]  /*bb40*/  UIMAD.WIDE.U32 UR6, UR6, UR7, URZ ;  /* 0x00000007060672a5 */ /* 0x000fe2000f8e003f */
[----:B------:R-:W-:Y:S01]  /*bb50*/  LOP3.LUT R13, R19, 0x2, RZ, 0xfc, !PT ;  /* 0x00000002130d7812 */ /* 0x000fe200078efcff */
[----:B------:R-:W-:Y:S01]  /*bb60*/  ULDC UR8, c[0x0][0x14] ;  /* 0x0000050000087ab9 */ /* 0x000fe20000000800 */
[----:B------:R-:W-:Y:S01]  /*bb70*/  ULDC UR4, c[0x0][0x600] ;  /* 0x0001800000047ab9 */ /* 0x000fe20000000800 */
[----:B------:R-:W-:-:S02]  /*bb80*/  UIMAD.WIDE.U32 UR30, UR6, UR8, URZ ;  /* 0x00000008061e72a5 */ /* 0x000fc4000f8e003f */
[----:B------:R-:W-:Y:S02]  /*bb90*/  UIMAD UR7, UR7, UR8, URZ ;  /* 0x00000008070772a4 */ /* 0x000fe4000f8e023f */
[----:B------:R-:W-:Y:S02]  /*bba0*/  UIADD3 UR4, UR4, -0x1, URZ ;  /* 0xffffffff04047890 */ /* 0x000fe4000fffe03f */
[----:B------:R-:W-:Y:S02]  /*bbb0*/  ULOP3.LUT UR6, URZ, UR9, URZ, 0x33, !UPT ;  /* 0x000000093f067292 */ /* 0x000fe4000f8e333f */
[----:B------:R-:W-:Y:S01]  /*bbc0*/  UIADD3 UR7, UR31, UR7, URZ ;  /* 0x000000071f077290 */ /* 0x000fe2000fffe03f */
[----:B0-----:R-:W-:Y:S01]  /*bbd0*/  VIADD R0, R0, 0x7f ;  /* 0x0000007f00007836 */ /* 0x001fe20000000000 */
[----:B------:R-:W-:-:S04]  /*bbe0*/  ULDC.64 UR38, c[0x0][0x198] ;  /* 0x0000660000267ab9 */ /* 0x000fc80000000a00 */
[----:B------:R-:W-:-:S04]  /*bbf0*/  SHF.R.S32.HI R3, RZ, 0x1f, R0 ;  /* 0x0000001fff037819 */ /* 0x000fc80000011400 */
[----:B------:R-:W-:Y:S01]  /*bc00*/  LEA.HI R8, R3, R0, RZ, 0x7 ;  /* 0x0000000003087211 */ /* 0x000fe200078f38ff */
[C---:B-1----:R-:W-:Y:S02]  /*bc10*/  IMAD.SHL.U32 R10, R11.reuse, 0x10, RZ ;  /* 0x000000100b0a7824 */ /* 0x042fe400078e00ff */
[----:B------:R-:W-:Y:S01]  /*bc20*/  IMAD.SHL.U32 R11, R11, 0x400, RZ ;  /* 0x000004000b0b7824 */ /* 0x000fe200078e00ff */
[----:B------:R-:W-:Y:S01]  /*bc30*/  SHF.R.S32.HI R8, RZ, 0x7, R8 ;  /* 0x00000007ff087819 */ /* 0x000fe20000011408 */
[----:B------:R-:W-:Y:S01]  /*bc40*/  IMAD.MOV.U32 R0, RZ, RZ, 0x1 ;  /* 0x00000001ff007424 */ /* 0x000fe200078e00ff */
[----:B------:R-:W-:Y:S01]  /*bc50*/  LOP3.LUT R10, R10, 0x70, RZ, 0xc0, !PT ;  /* 0x000000700a0a7812 */ /* 0x000fe200078ec0ff */
[----:B------:R-:W-:Y:S01]  /*bc60*/  IMAD.MOV.U32 R3, RZ, RZ, RZ ;  /* 0x000000ffff037224 */ /* 0x000fe200078e00ff */
[----:B------:R-:W-:Y:S01]  /*bc70*/  LOP3.LUT R11, R11, 0x1c00, RZ, 0xc0, !PT ;  /* 0x00001c000b0b7812 */ /* 0x000fe200078ec0ff */
[----:B------:R-:W-:-:S07]  /*bc80*/  VIADD R12, R8, 0x1 ;  /* 0x00000001080c7836 */ /* 0x000fce0000000000 */
.L_x_303:
[----:B------:R-:W-:-:S03]  /*bc90*/  UMOV UR8, 0xffffffff ;  /* 0xffffffff00087882 */ /* 0x000fc60000000000 */
[----:B------:R-:W-:Y:S05]  /*bca0*/  BRA.DIV UR8, `(.L_x_293) ;  /* 0x0000000e08907947 */ /* 0x000fea000b800000 */
[----:B------:R-:W-:-:S13]  /*bcb0*/  ELECT P6, URZ, PT ;  /* 0x00000000003f782f */ /* 0x000fda00038c0000 */
.L_x_312:
[----:B------:R-:W0:Y:S01]  /*bcc0*/  LDC R4, c[0x0][0x28c] ;  /* 0x0000a300ff047b82 */ /* 0x000e220000000800 */
[----:B------:R-:W-:Y:S01]  /*bcd0*/  BSSY B1, `(.L_x_294) ;  /* 0x0000044000017945 */ /* 0x000fe20003800000 */
[----:B0-----:R-:W-:-:S13]  /*bce0*/  ISETP.LT.OR P6, PT, R4, 0x1, !P6 ;  /* 0x000000010400780c */ /* 0x001fda00077c1670 */
[----:B------:R-:W-:Y:S05]  /*bcf0*/  @P6 BRA `(.L_x_295) ;  /* 0x0000000400046947 */ /* 0x000fea0003800000 */
[----:B------:R-:W-:Y:S01]  /*bd00*/  IMAD R21, R21, 0x80, R10 ;  /* 0x0000008015157824 */ /* 0x000fe200078e020a */
[----:B------:R-:W-:Y:S01]  /*bd10*/  MOV R24, RZ ;  /* 0x000000ff00187202 */ /* 0x000fe20000000f00 */
[----:B------:R-:W-:Y:S02]  /*bd20*/  IMAD.SHL.U32 R22, R20, 0x100, RZ ;  /* 0x0000010014167824 */ /* 0x000fe400078e00ff */
[----:B------:R-:W-:Y:S02]  /*bd30*/  IMAD.MOV.U32 R4, RZ, RZ, R12 ;  /* 0x000000ffff047224 */ /* 0x000fe400078e000c */
[----:B------:R-:W-:Y:S02]  /*bd40*/  IMAD.MOV.U32 R5, RZ, RZ, R0 ;  /* 0x000000ffff057224 */ /* 0x000fe400078e0000 */
[----:B------:R-:W-:-:S07]  /*bd50*/  IMAD.MOV.U32 R14, RZ, RZ, R3 ;  /* 0x000000ffff0e7224 */ /* 0x000fce00078e0003 */
.L_x_298:
[----:B------:R-:W0:Y:S01]  /*bd60*/  S2R R20, SR_CgaCtaId ;  /* 0x0000000000147919 */ /* 0x000e220000008800 */
[----:B------:R-:W-:Y:S02]  /*bd70*/  MOV R7, 0x400 ;  /* 0x0000040000077802 */ /* 0x000fe40000000f00 */
[----:B------:R-:W-:-:S13]  /*bd80*/  LOP3.LUT P1, RZ, R18, 0x7f, RZ, 0xc0, !PT ;  /* 0x0000007f12ff7812 */ /* 0x000fda000782c0ff */
[----:B------:R-:W1:Y:S01]  /*bd90*/  @!P1 LDC R15, c[0x0][0x500] ;  /* 0x00014000ff0f9b82 */ /* 0x000e620000000800 */
[----:B0-----:R-:W-:Y:S02]  /*bda0*/  LEA R23, R20, R7, 0x18 ;  /* 0x0000000714177211 */ /* 0x001fe400078ec0ff */
[----:B------:R-:W-:-:S03]  /*bdb0*/  SHF.L.U32 R7, R5, 0x1f, RZ ;  /* 0x0000001f05077819 */ /* 0x000fc600000006ff */
[----:B------:R-:W-:-:S04]  /*bdc0*/  IMAD R20, R14, 0x8, R23 ;  /* 0x000000080e147824 */ /* 0x000fc800078e0217 */
[----:B------:R-:W0:Y:S02]  /*bdd0*/  SYNCS.PHASECHK.TRANS64.TRYWAIT P0, [R20+URZ+0x10], R7 ;  /* 0x00001007140075a7 */ /* 0x000e24000800017f */
[----:B01----:R-:W-:Y:S05]  /*bde0*/  @!P0 BRA `(.L_x_296) ;  /* 0x0000000c00608947 */ /* 0x003fea0003800000 */
.L_x_313:
[----:B0-----:R-:W-:Y:S01]  /*bdf0*/  PRMT R7, R13, 0x9910, RZ ;  /* 0x000099100d077816 */ /* 0x001fe200000000ff */
[----:B------:R0:W-:Y:S03]  /*be00*/  @!P1 SYNCS.ARRIVE.TRANS64 RZ, [R20+URZ], R15 ;  /* 0x0000000f14ff99a7 */ /* 0x0001e6000800003f */
[----:B------:R-:W-:-:S13]  /*be10*/  ISETP.NE.AND P0, PT, R7, 0x2, PT ;  /* 0x000000020700780c */ /* 0x000fda0003f05270 */
[----:B0-----:R-:W-:Y:S05]  /*be20*/  @P0 BRA `(.L_x_297) ;  /* 0x0000000000040947 */ /* 0x001fea0003800000 */
[----:B------:R-:W-:Y:S01]  /*be30*/  BPT.TRAP 0x1 ;  /* 0x000000040000795c */ /* 0x000fe20000300000 */
.L_x_297:
[----:B------:R-:W-:Y:S01]  /*be40*/  IMAD R7, R14, 0x10000, R23 ;  /* 0x000100000e077824 */ /* 0x000fe200078e0217 */
[----:B------:R-:W-:Y:S01]  /*be50*/  R2UR UR34, R24 ;  /* 0x00000000182272ca */ /* 0x000fe200000e0000 */
[----:B------:R-:W-:Y:S01]  /*be60*/  VIADD R4, R4, 0xffffffff ;  /* 0xffffffff04047836 */ /* 0x000fe20000000000 */
[----:B------:R-:W-:Y:S01]  /*be70*/  R2UR UR33, R20 ;  /* 0x00000000142172ca */ /* 0x000fe200000e0000 */
[----:B------:R-:W-:Y:S01]  /*be80*/  UIADD3 UR14, UP0, UR38, 0xf0, URZ ;  /* 0x000000f0260e7890 */ /* 0x000fe2000ff1e03f */
[----:B------:R-:W-:Y:S01]  /*be90*/  R2UR UR24, R7 ;  /* 0x00000000071872ca */ /* 0x000fe200000e0000 */
[----:B------:R-:W-:Y:S01]  /*bea0*/  IMAD R7, R14, 0x4000, R11 ;  /* 0x000040000e077824 */ /* 0x000fe200078e020b */
[----:B------:R-:W-:Y:S01]  /*beb0*/  R2UR UR36, R6 ;  /* 0x00000000062472ca */ /* 0x000fe200000e0000 */
[----:B------:R-:W-:Y:S01]  /*bec0*/  UIADD3 UR40, UP1, UR38, 0x1f0, URZ ;  /* 0x000001f026287890 */ /* 0x000fe2000ff3e03f */
[----:B------:R-:W-:Y:S01]  /*bed0*/  R2UR UR35, R22 ;  /* 0x00000000162372ca */ /* 0x000fe200000e0000 */
[----:B------:R-:W-:Y:S01]  /*bee0*/  IMAD R7, R7, 0x2, R23 ;  /* 0x0000000207077824 */ /* 0x000fe200078e0217 */
[----:B------:R-:W-:Y:S01]  /*bef0*/  R2UR UR19, R21 ;  /* 0x00000000151372ca */ /* 0x000fe200000e0000 */
[----:B------:R-:W-:Y:S01]  /*bf00*/  UIADD3.X UR15, URZ, UR39, URZ, UP0, !UPT ;  /* 0x000000273f0f7290 */ /* 0x000fe200087fe43f */
[----:B------:R-:W-:Y:S01]  /*bf10*/  ISETP.GT.AND P1, PT, R4, 0x1, PT ;  /* 0x000000010400780c */ /* 0x000fe20003f24270 */
[----:B------:R-:W-:Y:S01]  /*bf20*/  UIADD3 UR26, UR34, 0x40, URZ ;  /* 0x00000040221a7890 */ /* 0x000fe2000fffe03f */
[----:B------:R-:W-:Y:S01]  /*bf30*/  R2UR UR8, R7 ;  /* 0x00000000070872ca */ /* 0x000fe200000e0000 */
[----:B------:R-:W-:Y:S01]  /*bf40*/  UIADD3.X UR41, URZ, UR39, URZ, UP1, !UPT ;  /* 0x000000273f297290 */ /* 0x000fe20008ffe43f */
[----:B------:R-:W-:Y:S01]  /*bf50*/  IADD3 R14, R14, 0x1, RZ ;  /* 0x000000010e0e7810 */ /* 0x000fe20007ffe0ff */
[----:B------:R-:W-:Y:S01]  /*bf60*/  UIADD3 UR32, UR24, 0x100, URZ ;  /* 0x0000010018207890 */ /* 0x000fe2000fffe03f */
[----:B------:R-:W-:Y:S01]  /*bf70*/  VIADD R24, R24, 0x80 ;  /* 0x0000008018187836 */ /* 0x000fe20000000000 */
[----:B------:R-:W-:Y:S01]  /*bf80*/  UIADD3 UR24, UR24, 0x8100, URZ ;  /* 0x0000810018187890 */ /* 0x000fe2000fffe03f */
[----:B------:R-:W-:Y:S01]  /*bf90*/  ISETP.NE.AND P0, PT, R14, 0x2, PT ;  /* 0x000000020e00780c */ /* 0x000fe20003f05270 */
[----:B------:R-:W-:Y:S01]  /*bfa0*/  UMOV UR22, 0x0 ;  /* 0x0000000000167882 */ /* 0x000fe20000000000 */
[----:B------:R-:W-:Y:S01]  /*bfb0*/  UMOV UR23, 0x10000000 ;  /* 0x1000000000177882 */ /* 0x000fe20000000000 */
[----:B------:R-:W-:Y:S01]  /*bfc0*/  UMOV UR25, UR33 ;  /* 0x0000002100197c82 */ /* 0x000fe20008000000 */
[----:B------:R-:W-:Y:S01]  /*bfd0*/  UMOV UR28, UR36 ;  /* 0x00000024001c7c82 */ /* 0x000fe20008000000 */
[----:B------:R-:W-:Y:S01]  /*bfe0*/  UMOV UR27, UR35 ;  /* 0x00000023001b7c82 */ /* 0x000fe20008000000 */
[----:B------:R-:W-:Y:S01]  /*bff0*/  UMOV UR13, 0xff0000 ;  /* 0x00ff0000000d7882 */ /* 0x000fe20000000000 */
[----:B------:R-:W-:Y:S01]  /*c000*/  UIADD3 UR16, UR8, 0x20100, URZ ;  /* 0x0002010008107890 */ /* 0x000fe2000fffe03f */
[----:B------:R0:W-:Y:S01]  /*c010*/  UTMALDG.3D [UR32], [UR14], desc[UR22] ;  /* 0x000016200e0075b4 */ /* 0x0001e20008011000 */
[----:B------:R-:W-:Y:S01]  /*c020*/  UIADD3 UR8, UR8, 0x24100, URZ ;  /* 0x0002410008087890 */ /* 0x000fe2000fffe03f */
[----:B------:R-:W-:Y:S01]  /*c030*/  SEL R20, RZ, 0x1, P0 ;  /* 0x00000001ff147807 */ /* 0x000fe20000000000 */
[----:B------:R-:W-:Y:S01]  /*c040*/  UMOV UR17, UR33 ;  /* 0x0000002100117c82 */ /* 0x000fe20008000000 */
[----:B------:R-:W-:Y:S01]  /*c050*/  UMOV UR18, UR34 ;  /* 0x0000002200127c82 */ /* 0x000fe20008000000 */
[----:B------:R-:W-:Y:S01]  /*c060*/  UMOV UR20, UR36 ;  /* 0x0000002400147c82 */ /* 0x000fe20008000000 */
[----:B------:R-:W-:Y:S01]  /*c070*/  UMOV UR9, UR33 ;  /* 0x0000002100097c82 */ /* 0x000fe20008000000 */
[----:B------:R-:W-:Y:S01]  /*c080*/  UMOV UR11, UR19 ;  /* 0x00000013000b7c82 */ /* 0x000fe20008000000 */
[----:B------:R-:W-:Y:S01]  /*c090*/  UMOV UR12, UR36 ;  /* 0x00000024000c7c82 */ /* 0x000fe20008000000 */
[----:B------:R0:W-:Y:S01]  /*c0a0*/  UTMALDG.3D [UR24], [UR14], desc[UR22] ;  /* 0x000016180e0075b4 */ /* 0x0001e20008011000 */
[----:B------:R-:W-:Y:S01]  /*c0b0*/  UMOV UR10, UR26 ;  /* 0x0000001a000a7c82 */ /* 0x000fe20008000000 */
[----:B------:R-:W-:-:S02]  /*c0c0*/  LOP3.LUT R5, R5, R20, RZ, 0x3c, !PT ;  /* 0x0000001405057212 */ /* 0x000fc400078e3cff */
[----:B------:R-:W-:Y:S01]  /*c0d0*/  SEL R14, R14, RZ, P0 ;  /* 0x000000ff0e0e7207 */ /* 0x000fe20000000000 */
[----:B------:R0:W-:Y:S01]  /*c0e0*/  UTMALDG.3D.MULTICAST [UR16], [UR40], UR13, desc[UR22] ;  /* 0x00001610280073b4 */ /* 0x0001e2000801180d */
[----:B------:R0:W-:Y:S02]  /*c0f0*/  UTMALDG.3D.MULTICAST [UR8], [UR40], UR13, desc[UR22] ;  /* 0x00001608280073b4 */ /* 0x0001e4000801180d */
[----:B0-----:R-:W-:Y:S05]  /*c100*/  @P1 BRA `(.L_x_298) ;  /* 0xfffffffc00141947 */ /* 0x001fea000383ffff */
.L_x_295:
[----:B------:R-:W-:Y:S05]  /*c110*/  BSYNC B1 ;  /* 0x0000000000017941 */ /* 0x000fea0003800000 */
.L_x_294:
[----:B------:R-:W-:Y:S01]  /*c120*/  LOP3.LUT P1, RZ, R9, 0xff, RZ, 0xc0, !PT ;  /* 0x000000ff09ff7812 */ /* 0x000fe2000782c0ff */
[----:B------:R-:W-:Y:S01]  /*c130*/  IMAD.IADD R3, R8, 0x1, R3 ;  /* 0x0000000108037824 */ /* 0x000fe200078e0203 */
[----:B------:R-:W-:Y:S01]  /*c140*/  IADD3 R16, P2, R16, UR30, RZ ;  /* 0x0000001e10107c10 */ /* 0x000fe2000ff5e0ff */
[----:B------:R-:W-:Y:S01]  /*c150*/  ULDC.64 UR8, c[0x0][0x650] ;  /* 0x0001940000087ab9 */ /* 0x000fe20000000a00 */
[----:B------:R-:W-:Y:S01]  /*c160*/  BSSY B1, `(.L_x_299) ;  /* 0x000006d000017945 */ /* 0x000fe20003800000 */
[----:B------:R-:W-:Y:S01]  /*c170*/  IMAD.MOV.U32 R20, RZ, RZ, -0x1 ;  /* 0xffffffffff147424 */ /* 0x000fe200078e00ff */
[----:B------:R-:W-:Y:S01]  /*c180*/  ISETP.GT.U32.AND P0, PT, R3, 0x1, PT ;  /* 0x000000010300780c */ /* 0x000fe20003f04070 */
[----:B------:R-:W-:Y:S01]  /*c190*/  IMAD.MOV.U32 R21, RZ, RZ, -0x1 ;  /* 0xffffffffff157424 */ /* 0x000fe200078e00ff */
[----:B------:R-:W-:Y:S02]  /*c1a0*/  SHF.R.U32.HI R4, RZ, 0x1, R3 ;  /* 0x00000001ff047819 */ /* 0x000fe40000011603 */
[----:B------:R-:W-:-:S02]  /*c1b0*/  ISETP.LT.U32.AND P0, PT, R8, 0x2, P0 ;  /* 0x000000020800780c */ /* 0x000fc40000701070 */
[----:B------:R-:W-:Y:S01]  /*c1c0*/  IADD3.X R17, R17, UR7, RZ, P2, !PT ;  /* 0x0000000711117c10 */ /* 0x000fe200097fe4ff */
[----:B------:R-:W0:Y:S01]  /*c1d0*/  @P1 S2R R6, SR_CgaCtaId ;  /* 0x0000000000061919 */ /* 0x000e220000008800 */
[----:B------:R-:W-:Y:S02]  /*c1e0*/  @P1 MOV R5, 0x400 ;  /* 0x0000040000051802 */ /* 0x000fe40000000f00 */
[----:B------:R-:W-:Y:S02]  /*c1f0*/  ISETP.GE.U32.AND P2, PT, R16, UR8, PT ;  /* 0x0000000810007c0c */ /* 0x000fe4000bf46070 */
[----:B------:R-:W-:Y:S02]  /*c200*/  LOP3.LUT R4, R4, 0x1, RZ, 0xc0, !PT ;  /* 0x0000000104047812 */ /* 0x000fe400078ec0ff */
[----:B------:R-:W-:Y:S02]  /*c210*/  LOP3.LUT R3, R3, 0x1, RZ, 0xc0, !PT ;  /* 0x0000000103037812 */ /* 0x000fe400078ec0ff */
[----:B------:R-:W-:-:S02]  /*c220*/  PRMT R9, RZ, 0x7610, R9 ;  /* 0x00007610ff097816 */ /* 0x000fc40000000009 */
[----:B0-----:R-:W-:Y:S01]  /*c230*/  @P1 LEA R5, R6, R5, 0x18 ;  /* 0x0000000506051211 */ /* 0x001fe200078ec0ff */
[----:B------:R-:W-:-:S03]  /*c240*/  IMAD.MOV.U32 R6, RZ, RZ, -0x1 ;  /* 0xffffffffff067424 */ /* 0x000fc600078e00ff */
[----:B------:R0:W-:Y:S01]  /*c250*/  @P1 SYNCS.ARRIVE.TRANS64.A1T0 RZ, [R5+URZ+0x38], RZ ;  /* 0x000038ff05ff19a7 */ /* 0x0001e2000810003f */
[----:B------:R-:W-:-:S04]  /*c260*/  ISETP.NE.U32.AND P1, PT, R4, 0x1, PT ;  /* 0x000000010400780c */ /* 0x000fc80003f25070 */
[----:B------:R-:W-:Y:S02]  /*c270*/  ISETP.GT.U32.AND P1, PT, R8, 0x1, !P1 ;  /* 0x000000010800780c */ /* 0x000fe40004f24070 */
[----:B0-----:R-:W-:Y:S02]  /*c280*/  SEL R5, RZ, 0x1, !P0 ;  /* 0x00000001ff057807 */ /* 0x001fe40004000000 */
[----:B------:R-:W-:Y:S02]  /*c290*/  ISETP.GE.U32.AND.EX P0, PT, R17, UR9, PT, P2 ;  /* 0x0000000911007c0c */ /* 0x000fe4000bf06120 */
[----:B------:R-:W-:-:S04]  /*c2a0*/  SEL R4, RZ, 0x1, !P1 ;  /* 0x00000001ff047807 */ /* 0x000fc80004800000 */
[----:B------:R-:W-:Y:S02]  /*c2b0*/  LOP3.LUT R0, R4, R0, R5, 0x96, !PT ;  /* 0x0000000004007212 */ /* 0x000fe400078e9605 */
[----:B------:R-:W-:-:S05]  /*c2c0*/  PRMT R4, RZ, 0x7610, R4 ;  /* 0x00007610ff047816 */ /* 0x000fca0000000004 */
[----:B------:R-:W-:Y:S05]  /*c2d0*/  @P0 BRA `(.L_x_300) ;  /* 0x0000000400540947 */ /* 0x000fea0003800000 */
[----:B------:R-:W0:Y:S01]  /*c2e0*/  S2R R15, SR_CTAID.X ;  /* 0x00000000000f7919 */ /* 0x000e220000002500 */
[----:B------:R-:W-:Y:S01]  /*c2f0*/  ULDC.64 UR8, c[0x0][0x628] ;  /* 0x00018a0000087ab9 */ /* 0x000fe20000000a00 */
[----:B------:R-:W-:Y:S01]  /*c300*/  ULDC UR11, c[0x0][0x630] ;  /* 0x00018c00000b7ab9 */ /* 0x000fe20000000800 */
[----:B------:R-:W-:Y:S01]  /*c310*/  ISETP.NE.U32.AND P0, PT, RZ, UR8, PT ;  /* 0x00000008ff007c0c */ /* 0x000fe2000bf05070 */
[----:B------:R-:W1:Y:S01]  /*c320*/  S2R R20, SR_CTAID.Y ;  /* 0x0000000000147919 */ /* 0x000e620000002600 */
[----:B------:R-:W-:Y:S01]  /*c330*/  ULDC UR12, c[0x0][0x150] ;  /* 0x00005400000c7ab9 */ /* 0x000fe20000000800 */
[----:B------:R-:W-:Y:S01]  /*c340*/  IMAD.MOV.U32 R4, RZ, RZ, R16 ;  /* 0x000000ffff047224 */ /* 0x000fe200078e0010 */
[----:B------:R-:W-:Y:S02]  /*c350*/  ISETP.NE.AND.EX P0, PT, RZ, UR9, PT, P0 ;  /* 0x00000009ff007c0c */ /* 0x000fe4000bf05300 */
[----:B------:R-:W-:Y:S02]  /*c360*/  MOV R5, R17 ;  /* 0x0000001100057202 */ /* 0x000fe40000000f00 */
[----:B0-----:R-:W-:-:S09]  /*c370*/  I2FP.F32.U32 R22, R15 ;  /* 0x0000000f00167245 */ /* 0x001fd20000201000 */
[----:B------:R-:W-:Y:S05]  /*c380*/  @!P0 BRA `(.L_x_301) ;  /* 0x0000000000288947 */ /* 0x000fea0003800000 */
[----:B------:R-:W-:Y:S02]  /*c390*/  ULDC UR10, c[0x0][0x634] ;  /* 0x00018d00000a7ab9 */ /* 0x000fe40000000800 */
[----:B------:R-:W-:-:S05]  /*c3a0*/  IADD3 R5, P0, R16, UR10, RZ ;  /* 0x0000000a10057c10 */ /* 0x000fca000ff1e0ff */
[----:B------:R-:W-:-:S04]  /*c3b0*/  IMAD.X R21, RZ, RZ, R17, P0 ;  /* 0x000000ffff157224 */ /* 0x000fc800000e0611 */
[----:B------:R-:W-:-:S04]  /*c3c0*/  IMAD.WIDE.U32 R6, R21, UR8, RZ ;  /* 0x0000000815067c25 */ /* 0x000fc8000f8e00ff */
[----:B------:R-:W-:-:S04]  /*c3d0*/  IMAD.WIDE.U32 R6, P0, R5, UR9, R6 ;  /* 0x0000000905067c25 */ /* 0x000fc8000f800006 */
[----:B------:R-:W-:-:S04]  /*c3e0*/  IMAD.WIDE.U32 R4, R5, UR8, RZ ;  /* 0x0000000805047c25 */ /* 0x000fc8000f8e00ff */
[----:B------:R-:W-:Y:S01]  /*c3f0*/  IMAD.MOV.U32 R4, RZ, RZ, R7 ;  /* 0x000000ffff047224 */ /* 0x000fe200078e0007 */
[----:B------:R-:W-:Y:S01]  /*c400*/  IADD3 RZ, P1, R5, R6, RZ ;  /* 0x0000000605ff7210 */ /* 0x000fe20007f3e0ff */
[----:B------:R-:W-:-:S04]  /*c410*/  IMAD.X R5, RZ, RZ, RZ, P0 ;  /* 0x000000ffff057224 */ /* 0x000fc800000e06ff */
[----:B------:R-:W-:-:S08]  /*c420*/  IMAD.WIDE.U32.X R4, R21, UR9, R4, P1 ;  /* 0x0000000915047c25 */ /* 0x000fd000088e0404 */
.L_x_301:
[--C-:B------:R-:W-:Y:S01]  /*c430*/  SHF.R.U64 R14, R4, UR11, R5.reuse ;  /* 0x0000000b040e7c19 */ /* 0x100fe20008001205 */
[----:B------:R-:W-:Y:S01]  /*c440*/  FMUL R22, R22, UR12 ;  /* 0x0000000c16167c20 */ /* 0x000fe20008400000 */
[----:B------:R-:W-:Y:S01]  /*c450*/  SHF.R.U32.HI R4, RZ, UR11, R5 ;  /* 0x0000000bff047c19 */ /* 0x000fe20008011605 */
[----:B------:R-:W0:Y:S01]  /*c460*/  LDC R6, c[0x0][0x144] ;  /* 0x00005100ff067b82 */ /* 0x000e220000000800 */
[----:B------:R-:W-:Y:S01]  /*c470*/  IADD3 R5, P0, RZ, -R14, RZ ;  /* 0x8000000eff057210 */ /* 0x000fe20007f1e0ff */
[----:B------:R-:W-:Y:S01]  /*c480*/  ULDC UR10, c[0x0][0x154] ;  /* 0x00005500000a7ab9 */ /* 0x000fe20000000800 */
[----:B-1----:R-:W-:Y:S01]  /*c490*/  I2FP.F32.U32 R7, R20 ;  /* 0x0000001400077245 */ /* 0x002fe20000201000 */
[----:B------:R-:W-:Y:S01]  /*c4a0*/  ULDC.64 UR8, c[0x0][0x620] ;  /* 0x0001880000087ab9 */ /* 0x000fe20000000a00 */
[----:B------:R-:W1:Y:S01]  /*c4b0*/  F2I.U32.TRUNC.NTZ R22, R22 ;  /* 0x0000001600167305 */ /* 0x000e62000020f000 */
[----:B------:R-:W-:Y:S01]  /*c4c0*/  IMAD.X R4, RZ, RZ, ~R4, P0 ;  /* 0x000000ffff047224 */ /* 0x000fe200000e0e04 */
[----:B------:R-:W-:Y:S01]  /*c4d0*/  ISETP.NE.AND P2, PT, R2, 0x1, PT ;  /* 0x000000010200780c */ /* 0x000fe20003f45270 */
[----:B------:R-:W-:Y:S01]  /*c4e0*/  FMUL R23, R7, UR10 ;  /* 0x0000000a07177c20 */ /* 0x000fe20008400000 */
[----:B------:R-:W2:Y:S01]  /*c4f0*/  LDC R25, c[0x0][0x148] ;  /* 0x00005200ff197b82 */ /* 0x000ea20000000800 */
[----:B------:R-:W-:Y:S01]  /*c500*/  IMAD R4, R4, UR8, RZ ;  /* 0x0000000804047c24 */ /* 0x000fe2000f8e02ff */
[----:B------:R-:W-:-:S02]  /*c510*/  ULDC.64 UR10, c[0x0][0x640] ;  /* 0x00019000000a7ab9 */ /* 0x000fc40000000a00 */
[----:B------:R-:W-:Y:S01]  /*c520*/  ISETP.NE.U32.AND P0, PT, RZ, UR10, PT ;  /* 0x0000000aff007c0c */ /* 0x000fe2000bf05070 */
[----:B------:R-:W3:Y:S01]  /*c530*/  F2I.U32.TRUNC.NTZ R23, R23 ;  /* 0x0000001700177305 */ /* 0x000ee2000020f000 */
[C---:B------:R-:W-:Y:S02]  /*c540*/  IMAD R7, R5.reuse, UR9, R4 ;  /* 0x0000000905077c24 */ /* 0x040fe4000f8e0204 */
[----:B------:R-:W-:Y:S01]  /*c550*/  IMAD.WIDE.U32 R4, R5, UR8, R16 ;  /* 0x0000000805047c25 */ /* 0x000fe2000f8e0010 */
[----:B------:R-:W-:Y:S01]  /*c560*/  ULDC UR8, c[0x0][0x618] ;  /* 0x0001860000087ab9 */ /* 0x000fe20000000800 */
[----:B------:R-:W-:Y:S02]  /*c570*/  ISETP.NE.AND.EX P0, PT, RZ, UR11, PT, P0 ;  /* 0x0000000bff007c0c */ /* 0x000fe4000bf05300 */
[----:B------:R-:W-:Y:S02]  /*c580*/  IMAD.IADD R5, R5, 0x1, R7 ;  /* 0x0000000105057824 */ /* 0x000fe400078e0207 */
[----:B-1----:R-:W-:-:S03]  /*c590*/  IMAD.MOV R22, RZ, RZ, -R22 ;  /* 0x000000ffff167224 */ /* 0x002fc600078e0a16 */
[----:B------:R-:W-:Y:S01]  /*c5a0*/  SHF.R.U64 R21, R4, UR8, R5 ;  /* 0x0000000804157c19 */ /* 0x000fe20008001205 */
[----:B0-----:R-:W-:Y:S01]  /*c5b0*/  IMAD R15, R6, R22, R15 ;  /* 0x00000016060f7224 */ /* 0x001fe200078e020f */
[----:B------:R-:W-:Y:S01]  /*c5c0*/  SHF.R.U32.HI R4, RZ, UR8, R5 ;  /* 0x00000008ff047c19 */ /* 0x000fe20008011605 */
[----:B------:R-:W-:Y:S01]  /*c5d0*/  ULDC UR8, c[0x0][0x608] ;  /* 0x0001820000087ab9 */ /* 0x000fe20000000800 */
[----:B---3--:R-:W-:Y:S02]  /*c5e0*/  IMAD.MOV R6, RZ, RZ, -R23 ;  /* 0x000000ffff067224 */ /* 0x008fe400078e0a17 */
[--C-:B------:R-:W-:Y:S02]  /*c5f0*/  SHF.R.U32.HI R5, RZ, UR8, R4.reuse ;  /* 0x00000008ff057c19 */ /* 0x100fe40008011604 */
[----:B------:R-:W-:Y:S01]  /*c600*/  SHF.R.U64 R22, R21, UR8, R4 ;  /* 0x0000000815167c19 */ /* 0x000fe20008001204 */
[----:B------:R-:W-:Y:S01]  /*c610*/  ULDC UR8, c[0x0][0x658] ;  /* 0x0001960000087ab9 */ /* 0x000fe20000000800 */
[----:B--2---:R-:W-:Y:S01]  /*c620*/  @P2 IMAD R15, R25, R6, R20 ;  /* 0x00000006190f2224 */ /* 0x004fe200078e0214 */
[----:B------:R-:W-:-:S02]  /*c630*/  SHF.R.U32.HI R23, RZ, UR8, R5 ;  /* 0x00000008ff177c19 */ /* 0x000fc40008011605 */
[----:B------:R-:W-:-:S03]  /*c640*/  SHF.R.U64 R20, R22, UR8, R5 ;  /* 0x0000000816147c19 */ /* 0x000fc60008001205 */
[----:B------:R-:W-:Y:S01]  /*c650*/  IMAD.MOV.U32 R5, RZ, RZ, R23 ;  /* 0x000000ffff057224 */ /* 0x000fe200078e0017 */
[----:B------:R-:W-:Y:S01]  /*c660*/  MOV R6, R20 ;  /* 0x0000001400067202 */ /* 0x000fe20000000f00 */
[----:B------:R-:W-:Y:S06]  /*c670*/  @!P0 BRA `(.L_x_302) ;  /* 0x00000000002c8947 */ /* 0x000fec0003800000 */
        /* <DEDUP_REMOVED lines=9> */
[----:B------:R-:W-:-:S04]  /*c710*/  IMAD.WIDE.U32.X R4, R23, UR11, R4, P1 ;  /* 0x0000000b17047c25 */ /* 0x000fc800088e0404 */
[----:B------:R-:W-:-:S07]  /*c720*/  IMAD.MOV.U32 R6, RZ, RZ, R4 ;  /* 0x000000ffff067224 */ /* 0x000fce00078e0004 */
.L_x_302:
[----:B------:R-:W-:Y:S01]  /*c730*/  ULDC UR8, c[0x0][0x648] ;  /* 0x0001920000087ab9 */ /* 0x000fe20000000800 */
[----:B------:R-:W-:Y:S01]  /*c740*/  LOP3.LUT R4, R22, UR6, RZ, 0xc0, !PT ;  /* 0x0000000616047c12 */ /* 0x000fe2000f8ec0ff */
[----:B------:R-:W-:Y:S01]  /*c750*/  ULDC UR9, c[0x0][0x610] ;  /* 0x0001840000097ab9 */ /* 0x000fe20000000800 */
[----:B------:R-:W-:Y:S01]  /*c760*/  SHF.R.U64 R5, R6, UR8, R5 ;  /* 0x0000000806057c19 */ /* 0x000fe20008001205 */
[----:B------:R-:W-:Y:S01]  /*c770*/  ULDC UR8, c[0x0][0x638] ;  /* 0x00018e0000087ab9 */ /* 0x000fe20000000800 */
[----:B------:R-:W-:Y:S02]  /*c780*/  LOP3.LUT R21, R21, UR4, RZ, 0xc0, !PT ;  /* 0x0000000415157c12 */ /* 0x000fe4000f8ec0ff */
[----:B------:R-:W-:Y:S01]  /*c790*/  MOV R6, R14 ;  /* 0x0000000e00067202 */ /* 0x000fe20000000f00 */
[----:B------:R-:W-:Y:S02]  /*c7a0*/  IMAD.MOV R7, RZ, RZ, -R5 ;  /* 0x000000ffff077224 */ /* 0x000fe400078e0a05 */
[----:B------:R-:W-:-:S02]  /*c7b0*/  IMAD R4, R5, UR5, R4 ;  /* 0x0000000505047c24 */ /* 0x000fc4000f8e0204 */
[----:B------:R-:W-:Y:S01]  /*c7c0*/  IMAD R20, R7, UR8, R20 ;  /* 0x0000000807147c24 */ /* 0x000fe2000f8e0214 */
[----:B------:R-:W-:Y:S01]  /*c7d0*/  ULDC UR8, c[0x0][0x600] ;  /* 0x0001800000087ab9 */ /* 0x000fe20000000800 */
[----:B------:R-:W-:Y:S02]  /*c7e0*/  IMAD R15, R4, UR9, R15 ;  /* 0x00000009040f7c24 */ /* 0x000fe4000f8e020f */
[----:B------:R-:W-:Y:S02]  /*c7f0*/  IMAD R20, R20, UR8, R21 ;  /* 0x0000000814147c24 */ /* 0x000fe4000f8e0215 */
[----:B------:R-:W-:-:S03]  /*c800*/  IMAD.MOV.U32 R4, RZ, RZ, 0x1 ;  /* 0x00000001ff047424 */ /* 0x000fc600078e00ff */
[----:B------:R-:W-:Y:S02]  /*c810*/  SEL R21, R20, R15, !P2 ;  /* 0x0000000f14157207 */ /* 0x000fe40005000000 */
[----:B------:R-:W-:-:S07]  /*c820*/  SEL R20, R15, R20, !P2 ;  /* 0x000000140f147207 */ /* 0x000fce0005000000 */
.L_x_300:
[----:B------:R-:W-:Y:S05]  /*c830*/  BSYNC B1 ;  /* 0x0000000000017941 */ /* 0x000fea0003800000 */
.L_x_299:
[----:B------:R-:W-:-:S13]  /*c840*/  LOP3.LUT P0, RZ, R4, 0xff, RZ, 0xc0, !PT ;  /* 0x000000ff04ff7812 */ /* 0x000fda000780c0ff */
[----:B------:R-:W-:Y:S05]  /*c850*/  @P0 BRA `(.L_x_303) ;  /* 0xfffffff4000c0947 */ /* 0x000fea000383ffff */
[----:B------:R-:W-:Y:S05]  /*c860*/  BSYNC B0 ;  /* 0x0000000000007941 */ /* 0x000fea0003800000 */
.L_x_292:
[----:B------:R-:W-:-:S03]  /*c870*/  UMOV UR8, 0xffffffff ;  /* 0xffffffff00087882 */ /* 0x000fc60000000000 */
[----:B------:R-:W-:Y:S05]  /*c880*/  BRA.DIV UR8, `(.L_x_304) ;  /* 0x0000000208cc7947 */ /* 0x000fea000b800000 */
[----:B------:R-:W-:-:S13]  /*c890*/  ELECT P6, URZ, PT ;  /* 0x00000000003f782f */ /* 0x000fda00038c0000 */
.L_x_316:
[----:B------:R-:W-:Y:S04]  /*c8a0*/  BSSY B0, `(.L_x_305) ;  /* 0x0000019000007945 */ /* 0x000fe80003800000 */
[----:B------:R-:W-:Y:S05]  /*c8b0*/  @!P6 BRA `(.L_x_306) ;  /* 0x00000000005ce947 */ /* 0x000fea0003800000 */
[----:B------:R-:W-:-:S04]  /*c8c0*/  LOP3.LUT R19, R19, 0x2, RZ, 0xfc, !PT ;  /* 0x0000000213137812 */ /* 0x000fc800078efcff */
[----:B------:R-:W-:-:S13]  /*c8d0*/  ISETP.NE.AND P0, PT, R19, 0x3, PT ;  /* 0x000000031300780c */ /* 0x000fda0003f05270 */
[----:B------:R-:W-:Y:S05]  /*c8e0*/  @!P0 BRA `(.L_x_307) ;  /* 0x0000000000048947 */ /* 0x000fea0003800000 */
[----:B------:R-:W-:Y:S01]  /*c8f0*/  BPT.TRAP 0x1 ;  /* 0x000000040000795c */ /* 0x000fe20000300000 */
.L_x_307:
[----:B------:R-:W0:Y:S01]  /*c900*/  S2R R5, SR_CgaCtaId ;  /* 0x0000000000057919 */ /* 0x000e220000008800 */
[----:B------:R-:W-:Y:S02]  /*c910*/  MOV R2, 0x400 ;  /* 0x0000040000027802 */ /* 0x000fe40000000f00 */
[----:B------:R-:W-:Y:S02]  /*c920*/  SHF.L.U32 R4, R0, 0x1f, RZ ;  /* 0x0000001f00047819 */ /* 0x000fe400000006ff */
[----:B0-----:R-:W-:-:S05]  /*c930*/  LEA R2, R5, R2, 0x18 ;  /* 0x0000000205027211 */ /* 0x001fca00078ec0ff */
[----:B------:R-:W-:-:S04]  /*c940*/  VIADD R2, R2, 0x10 ;  /* 0x0000001002027836 */ /* 0x000fc80000000000 */
[C---:B------:R-:W-:Y:S02]  /*c950*/  IMAD R7, R3.reuse, 0x8, R2 ;  /* 0x0000000803077824 */ /* 0x040fe400078e0202 */
[----:B------:R-:W-:Y:S02]  /*c960*/  VIADD R3, R3, 0x1 ;  /* 0x0000000103037836 */ /* 0x000fe40000000000 */
[----:B------:R-:W0:Y:S03]  /*c970*/  SYNCS.PHASECHK.TRANS64.TRYWAIT P0, [R7+URZ], R4 ;  /* 0x00000004070075a7 */ /* 0x000e26000800017f */
[----:B------:R-:W-:-:S04]  /*c980*/  ISETP.NE.AND P1, PT, R3, 0x2, PT ;  /* 0x000000020300780c */ /* 0x000fc80003f25270 */
[----:B------:R-:W-:Y:S02]  /*c990*/  SEL R5, RZ, 0x1, P1 ;  /* 0x00000001ff057807 */ /* 0x000fe40000800000 */
[----:B------:R-:W-:Y:S02]  /*c9a0*/  SEL R3, R3, RZ, P1 ;  /* 0x000000ff03037207 */ /* 0x000fe40000800000 */
[----:B------:R-:W-:Y:S01]  /*c9b0*/  LOP3.LUT R0, R0, R5, RZ, 0x3c, !PT ;  /* 0x0000000500007212 */ /* 0x000fe200078e3cff */
[----:B0-----:R-:W-:Y:S06]  /*c9c0*/  @!P0 BRA `(.L_x_308) ;  /* 0x00000000009c8947 */ /* 0x001fec0003800000 */
.L_x_317:
[----:B------:R-:W-:Y:S01]  /*c9d0*/  IMAD R3, R3, 0x8, R2 ;  /* 0x0000000803037824 */ /* 0x000fe200078e0202 */
[----:B------:R-:W-:-:S07]  /*c9e0*/  SHF.L.U32 R0, R0, 0x1f, RZ ;  /* 0x0000001f00007819 */ /* 0x000fce00000006ff */
.L_x_309:
[----:B-1----:R1:W2:Y:S02]  /*c9f0*/  SYNCS.PHASECHK.TRANS64.TRYWAIT P0, [R3+URZ], R0 ;  /* 0x00000000030075a7 */ /* 0x0022a4000800017f */
[----:B--2---:R-:W-:Y:S05]  /*ca00*/  @!P0 NANOSLEEP.SYNCS 0x989680 ;  /* 0x009896800000895d */ /* 0x004fea0003900000 */
[----:B------:R-:W2:Y:S02]  /*ca10*/  @!P0 SYNCS.PHASECHK.TRANS64 P0, [R3+URZ], R0 ;  /* 0x00000000030085a7 */ /* 0x000ea4000800007f */
[----:B--2---:R-:W-:Y:S05]  /*ca20*/  @!P0 BRA `(.L_x_309) ;  /* 0xfffffffc00f08947 */ /* 0x004fea000383ffff */
.L_x_306:
[----:B------:R-:W-:Y:S05]  /*ca30*/  BSYNC B0 ;  /* 0x0000000000007941 */ /* 0x000fea0003800000 */
.L_x_305:
[----:B------:R-:W-:Y:S05]  /*ca40*/  EXIT ;  /* 0x000000000000794d */ /* 0x000fea0003800000 */
.L_x_21:
[----:B----4-:R4:W0:Y:S02]  /*ca50*/  SYNCS.PHASECHK.TRANS64.TRYWAIT P1, [R3+URZ], R0 ;  /* 0x00000000030075a7 */ /* 0x010824000802017f */
[----:B0-----:R-:W-:Y:S05]  /*ca60*/  @!P1 NANOSLEEP.SYNCS 0x989680 ;  /* 0x009896800000995d */ /* 0x001fea0003900000 */
[----:B------:R-:W0:Y:S02]  /*ca70*/  @!P1 SYNCS.PHASECHK.TRANS64 P1, [R3+URZ], R0 ;  /* 0x00000000030095a7 */ /* 0x000e24000802007f */
[----:B0-----:R-:W-:Y:S05]  /*ca80*/  @!P1 BRA `(.L_x_21) ;  /* 0xfffffffc00f09947 */ /* 0x001fea000383ffff */
[----:B------:R-:W-:Y:S05]  /*ca90*/  BRA `(.L_x_20) ;  /* 0xffffff4800907947 */ /* 0x000fea000383ffff */
.L_x_26:
[----:B-1----:R1:W3:Y:S02]  /*caa0*/  SYNCS.PHASECHK.TRANS64.TRYWAIT P1, [R5+URZ], R4 ;  /* 0x00000004050075a7 */ /* 0x0022e4000802017f */
[----:B---3--:R-:W-:Y:S05]  /*cab0*/  @!P1 NANOSLEEP.SYNCS 0x989680 ;  /* 0x009896800000995d */ /* 0x008fea0003900000 */
[----:B------:R-:W3:Y:S02]  /*cac0*/  @!P1 SYNCS.PHASECHK.TRANS64 P1, [R5+URZ], R4 ;  /* 0x00000004050095a7 */ /* 0x000ee4000802007f */
[----:B---3--:R-:W-:Y:S05]  /*cad0*/  @!P1 BRA `(.L_x_26) ;  /* 0xfffffffc00f09947 */ /* 0x008fea000383ffff */
[----:B------:R-:W-:Y:S05]  /*cae0*/  BRA `(.L_x_25) ;  /* 0xffffff5000947947 */ /* 0x000fea000383ffff */
.L_x_293:
[----:B------:R-:W-:Y:S01]  /*caf0*/  BSSY B1, `(.L_x_310) ;  /* 0x0000006000017945 */ /* 0x000fe20003800000 */
[----:B------:R-:W-:-:S07]  /*cb00*/  IMAD.MOV.U32 R15, RZ, RZ, -0x1 ;  /* 0xffffffffff0f7424 */ /* 0x000fce00078e00ff */
[----:B------:R-:W-:Y:S05]  /*cb10*/  WARPSYNC.COLLECTIVE R15, `(.L_x_311) ;  /* 0x000000000f0c7348 */ /* 0x000fea0003c00000 */
[----:B------:R-:W-:Y:S02]  /*cb20*/  ELECT P6, UR62, PT ;  /* 0x00000000003e782f */ /* 0x000fe400038c0000 */
[----:B------:R-:W-:Y:S01]  /*cb30*/  MOV R14, UR62 ;  /* 0x0000003e000e7c02 */ /* 0x000fe20008000f00 */
[----:B------:R-:W-:Y:S10]  /*cb40*/  ENDCOLLECTIVE ;  /* 0x000000000000791b */ /* 0x000ff40003800000 */
.L_x_311:
[----:B------:R-:W-:Y:S05]  /*cb50*/  BSYNC B1 ;  /* 0x0000000000017941 */ /* 0x000fea0003800000 */
.L_x_310:
[----:B------:R-:W-:Y:S05]  /*cb60*/  BRA `(.L_x_312) ;  /* 0xfffffff000547947 */ /* 0x000fea000383ffff */
.L_x_296:
[----:B0-----:R0:W1:Y:S02]  /*cb70*/  SYNCS.PHASECHK.TRANS64.TRYWAIT P0, [R20+URZ+0x10], R7 ;  /* 0x00001007140075a7 */ /* 0x001064000800017f */
[----:B-1----:R-:W-:Y:S05]  /*cb80*/  @!P0 NANOSLEEP.SYNCS 0x989680 ;  /* 0x009896800000895d */ /* 0x002fea0003900000 */
[----:B------:R-:W1:Y:S02]  /*cb90*/  @!P0 SYNCS.PHASECHK.TRANS64 P0, [R20+URZ+0x10], R7 ;  /* 0x00001007140085a7 */ /* 0x000e64000800007f */
[----:B-1----:R-:W-:Y:S05]  /*cba0*/  @!P0 BRA `(.L_x_296) ;  /* 0xfffffffc00f08947 */ /* 0x002fea000383ffff */
[----:B------:R-:W-:Y:S05]  /*cbb0*/  BRA `(.L_x_313) ;  /* 0xfffffff0008c7947 */ /* 0x000fea000383ffff */
.L_x_304:
[----:B------:R-:W-:Y:S01]  /*cbc0*/  BSSY B0, `(.L_x_314) ;  /* 0x0000006000007945 */ /* 0x000fe20003800000 */
[----:B------:R-:W-:-:S07]  /*cbd0*/  IMAD.MOV.U32 R15, RZ, RZ, -0x1 ;  /* 0xffffffffff0f7424 */ /* 0x000fce00078e00ff */
[----:B------:R-:W-:Y:S05]  /*cbe0*/  WARPSYNC.COLLECTIVE R15, `(.L_x_315) ;  /* 0x000000000f0c7348 */ /* 0x000fea0003c00000 */
[----:B------:R-:W-:Y:S02]  /*cbf0*/  ELECT P6, UR62, PT ;  /* 0x00000000003e782f */ /* 0x000fe400038c0000 */
[----:B------:R-:W-:Y:S01]  /*cc00*/  MOV R14, UR62 ;  /* 0x0000003e000e7c02 */ /* 0x000fe20008000f00 */
[----:B------:R-:W-:Y:S10]  /*cc10*/  ENDCOLLECTIVE ;  /* 0x000000000000791b */ /* 0x000ff40003800000 */
.L_x_315:
[----:B------:R-:W-:Y:S05]  /*cc20*/  BSYNC B0 ;  /* 0x0000000000007941 */ /* 0x000fea0003800000 */
.L_x_314:
[----:B------:R-:W-:Y:S05]  /*cc30*/  BRA `(.L_x_316) ;  /* 0xfffffffc00187947 */ /* 0x000fea000383ffff */
.L_x_308:
[----:B0-----:R0:W1:Y:S02]  /*cc40*/  SYNCS.PHASECHK.TRANS64.TRYWAIT P0, [R7+URZ], R4 ;  /* 0x00000004070075a7 */ /* 0x001064000800017f */
[----:B-1----:R-:W-:Y:S05]  /*cc50*/  @!P0 NANOSLEEP.SYNCS 0x989680 ;  /* 0x009896800000895d */ /* 0x002fea0003900000 */
[----:B------:R-:W1:Y:S02]  /*cc60*/  @!P0 SYNCS.PHASECHK.TRANS64 P0, [R7+URZ], R4 ;  /* 0x00000004070085a7 */ /* 0x000e64000800007f */
[----:B-1----:R-:W-:Y:S05]  /*cc70*/  @!P0 BRA `(.L_x_308) ;  /* 0xfffffffc00f08947 */ /* 0x002fea000383ffff */
[----:B------:R-:W-:Y:S05]  /*cc80*/  BRA `(.L_x_317) ;  /* 0xfffffffc00507947 */ /* 0x000fea000383ffff */
.L_x_318:
[----:B------:R-:W-:-:S00]  /*cc90*/  BRA `(.L_x_318) ;  /* 0xfffffffc00fc7947 */ /* 0x000fc0000383ffff */
[----:B------:R-:W-:-:S00]  /*cca0*/  NOP ;  /* 0x0000000000007918 */ /* 0x000fc00000000000 */
        /* <DEDUP_REMOVED lines=13> */
.L_x_319:


//--------------------- .nv.global.init           --------------------------
	.section	.nv.global.init,"aw",@progbits
.nv.global.init:
	.type		$str$22,@object
	.size		$str$22,($str$23 - $str$22)
$str$22:
        /*0000*/ 	.byte	0x6b, 0x5f, 0x74, 0x69, 0x6c, 0x65, 0x5f, 0x63, 0x6f, 0x75, 0x6e, 0x74, 0x20, 0x3e, 0x3d, 0x20
        /*0010*/ 	.byte	0x31, 0x00
	.type		$str$23,@object
	.size		$str$23,(__unnamed_1 - $str$23)
$str$23:
        /*0012*/ 	.byte	0x2f, 0x74, 0x6d, 0x70, 0x2f, 0x63, 0x75, 0x74, 0x6c, 0x61, 0x73, 0x73, 0x5f, 0x73, 0x77, 0x65
        /*0022*/ 	.byte	0x65, 0x70, 0x5f, 0x73, 0x72, 0x63, 0x2f, 0x69, 0x6e, 0x63, 0x6c, 0x75, 0x64, 0x65, 0x2f, 0x63
        /*0032*/ 	.byte	0x75, 0x74, 0x6c, 0x61, 0x73, 0x73, 0x2f, 0x67, 0x65, 0x6d, 0x6d, 0x2f, 0x63, 0x6f, 0x6c, 0x6c
        /*0042*/ 	.byte	0x65, 0x63, 0x74, 0x69, 0x76, 0x65, 0x2f, 0x73, 0x6d, 0x39, 0x30, 0x5f, 0x6d, 0x6d, 0x61, 0x5f
        /*0052*/ 	.byte	0x74, 0x6d, 0x61, 0x5f, 0x67, 0x6d, 0x6d, 0x61, 0x5f, 0x73, 0x73, 0x5f, 0x77, 0x61, 0x72, 0x70
        /*0062*/ 	.byte	0x73, 0x70, 0x65, 0x63, 0x69, 0x61, 0x6c, 0x69, 0x7a, 0x65, 0x64, 0x2e, 0x68, 0x70, 0x70, 0x00
	.type		__unnamed_1,@object
	.size		__unnamed_1,(.L_0 - __unnamed_1)
__unnamed_1:
        /*0072*/ 	.byte	0x76, 0x6f, 0x69, 0x64, 0x20, 0x63, 0x75, 0x74, 0x6c, 0x61, 0x73, 0x73, 0x3a, 0x3a, 0x67, 0x65
        /* <DEDUP_REMOVED lines=180> */
        /*0bc2*/ 	.byte	0x65, 0x6e, 0x74, 0x69, 0x74, 0x79, 0x5d, 0x00
.L_0:


//--------------------- .nv.shared._ZN7cutlass13device_kernelINS_4gemm6kernel13GemmUniversalIN4cute5tupleIJiiiiEEENS1_10collective13CollectiveMmaINS1_34MainloopSm90TmaGmmaWarpSpecializedILi2ENS5_IJNS4_1CILi8EEENSA_ILi1EEESC_EEENS1_35KernelTmaWarpSpecializedCooperativeEEENS5_IJNSA_ILi256EEENSA_ILi128EEESH_EEENS_6half_tENS5_IJlSC_lEEESJ_SK_NS4_8TiledMMAINS4_8MMA_AtomIJNS4_4SM904GMMA26MMA_64x128x16_F32F16F16_SSILNSO_5MajorE0ELSQ_0ELNSO_7ScaleInE1ELSR_1EEEEEENS4_6LayoutINS5_IJNSA_ILi2EEESC_SC_EEENS5_IJSC_NSA_ILi0EEESX_EEEEENS5_IJNS4_10UnderscoreES10_S10_EEEEENS4_13SM90_TMA_LOADENS4_14ComposedLayoutINS4_7SwizzleILi3ELi4ELi3EEENS4_18smem_ptr_flag_bitsILi16EEENSU_INS5_IJSB_NSA_ILi64EEEEEENS5_IJS19_SC_EEEEEEEvNS4_8identityENS4_23SM90_TMA_LOAD_MULTICASTES1D_vS1E_EENS_8epilogue10collective6detail29Sm90TmaWarpSpecializedAdapterINS1I_15DefaultEpilogueISJ_SK_SK_NS1H_6thread17LinearCombinationISJ_Li1EffLNS1M_9ScaleType4KindE0ELNS_15FloatRoundStyleE2ESJ_EENS1_15EpilogueDefaultEEEEEvvEEEEvNT_6ParamsE --------------------------
	.section	.nv.shared._ZN7cutlass13device_kernelINS_4gemm6kernel13GemmUniversalIN4cute5tupleIJiiiiEEENS1_10collective13CollectiveMmaINS1_34MainloopSm90TmaGmmaWarpSpecializedILi2ENS5_IJNS4_1CILi8EEENSA_ILi1EEESC_EEENS1_35KernelTmaWarpSpecializedCooperativeEEENS5_IJNSA_ILi256EEENSA_ILi128EEESH_EEENS_6half_tENS5_IJlSC_lEEESJ_SK_NS4_8TiledMMAINS4_8MMA_AtomIJNS4_4SM904GMMA26MMA_64x128x16_F32F16F16_SSILNSO_5MajorE0ELSQ_0ELNSO_7ScaleInE1ELSR_1EEEEEENS4_6LayoutINS5_IJNSA_ILi2EEESC_SC_EEENS5_IJSC_NSA_ILi0EEESX_EEEEENS5_IJNS4_10UnderscoreES10_S10_EEEEENS4_13SM90_TMA_LOADENS4_14ComposedLayoutINS4_7SwizzleILi3ELi4ELi3EEENS4_18smem_ptr_flag_bitsILi16EEENSU_INS5_IJSB_NSA_ILi64EEEEEENS5_IJS19_SC_EEEEEEEvNS4_8identityENS4_23SM90_TMA_LOAD_MULTICASTES1D_vS1E_EENS_8epilogue10collective6detail29Sm90TmaWarpSpecializedAdapterINS1I_15DefaultEpilogueISJ_SK_SK_NS1H_6thread17LinearCombinationISJ_Li1EffLNS1M_9ScaleType4KindE0ELNS_15FloatRoundStyleE2ESJ_EENS1_15EpilogueDefaultEEEEEvvEEEEvNT_6ParamsE,"aw",@nobits
	.sectionflags	@""
	.align	16
	.zero		1024


//--------------------- .nv.shared.reserved.0     --------------------------
	.section	.nv.shared.reserved.0,"aw",@nobits
	.weak		__nv_reservedSMEM_offset_0_alias
	.size		__nv_reservedSMEM_offset_0_alias, 0, 0
	.other		__nv_reservedSMEM_offset_0_alias,@"STO_CUDA_RESERVED_SHARED STV_DEFAULT"
__nv_reservedSMEM_offset_0_alias:
	.zero		0


//--------------------- .nv.global                --------------------------
	.section	.nv.global,"aw",@nobits
.nv.global:
	.type		_ZN40_INTERNAL_625dda62_4_k_cu_eece8bcc_229654cute1_E,@object
	.size		_ZN40_INTERNAL_625dda62_4_k_cu_eece8bcc_229654cute1_E,(_ZN40_INTERNAL_625dda62_4_k_cu_eece8bcc_229654cuda3std3__45__cpo6cbeginE - _ZN40_INTERNAL_625dda62_4_k_cu_eece8bcc_229654cute1_E)
_ZN40_INTERNAL_625dda62_4_k_cu_eece8bcc_229654cute1_E:
	.zero		1
	.type		_ZN40_INTERNAL_625dda62_4_k_cu_eece8bcc_229654cuda3std3__45__cpo6cbeginE,@object
	.size		_ZN40_INTERNAL_625dda62_4_k_cu_eece8bcc_229654cuda3std3__45__cpo6cbeginE,(_ZN40_INTERNAL_625dda62_4_k_cu_eece8bcc_229654cuda3std3__48in_placeE - _ZN40_INTERNAL_625dda62_4_k_cu_eece8bcc_229654cuda3std3__45__cpo6cbeginE)
_ZN40_INTERNAL_625dda62_4_k_cu_eece8bcc_229654cuda3std3__45__cpo6cbeginE:
	.zero		1
	.type		_ZN40_INTERNAL_625dda62_4_k_cu_eece8bcc_229654cuda3std3__48in_placeE,@object
	.size		_ZN40_INTERNAL_625dda62_4_k_cu_eece8bcc_229654cuda3std3__48in_placeE,(_ZN40_INTERNAL_625dda62_4_k_cu_eece8bcc_229654cuda3std6ranges3__45__cpo9iter_moveE - _ZN40_INTERNAL_625dda62_4_k_cu_eece8bcc_229654cuda3std3__48in_placeE)
_ZN40_INTERNAL_625dda62_4_k_cu_eece8bcc_229654cuda3std3__48in_placeE:
	.zero		1
	.type		_ZN40_INTERNAL_625dda62_4_k_cu_eece8bcc_229654cuda3std6ranges3__45__cpo9iter_moveE,@object
	.size		_ZN40_INTERNAL_625dda62_4_k_cu_eece8bcc_229654cuda3std6ranges3__45__cpo9iter_moveE,(_ZN40_INTERNAL_625dda62_4_k_cu_eece8bcc_229654cuda3std3__45__cpo5beginE - _ZN40_INTERNAL_625dda62_4_k_cu_eece8bcc_229654cuda3std6ranges3__45__cpo9iter_moveE)
_ZN40_INTERNAL_625dda62_4_k_cu_eece8bcc_229654cuda3std6ranges3__45__cpo9iter_moveE:
	.zero		1
	.type		_ZN40_INTERNAL_625dda62_4_k_cu_eece8bcc_229654cuda3std3__45__cpo5beginE,@object
	.size		_ZN40_INTERNAL_625dda62_4_k_cu_eece8bcc_229654cuda3std3__45__cpo5beginE,(_ZN40_INTERNAL_625dda62_4_k_cu_eece8bcc_229654cuda3std3__442_GLOBAL__N__625dda62_4_k_cu_eece8bcc_229656ignoreE - _ZN40_INTERNAL_625dda62_4_k_cu_eece8bcc_229654cuda3std3__45__cpo5beginE)
_ZN40_INTERNAL_625dda62_4_k_cu_eece8bcc_229654cuda3std3__45__cpo5beginE:
	.zero		1
	.type		_ZN40_INTERNAL_625dda62_4_k_cu_eece8bcc_229654cuda3std3__442_GLOBAL__N__625dda62_4_k_cu_eece8bcc_229656ignoreE,@object
	.size		_ZN40_INTERNAL_625dda62_4_k_cu_eece8bcc_229654cuda3std3__442_GLOBAL__N__625dda62_4_k_cu_eece8bcc_229656ignoreE,(_ZN40_INTERNAL_625dda62_4_k_cu_eece8bcc_229654cute7productE - _ZN40_INTERNAL_625dda62_4_k_cu_eece8bcc_229654cuda3std3__442_GLOBAL__N__625dda62_4_k_cu_eece8bcc_229656ignoreE)
_ZN40_INTERNAL_625dda62_4_k_cu_eece8bcc_229654cuda3std3__442_GLOBAL__N__625dda62_4_k_cu_eece8bcc_229656ignoreE:
	.zero		1
	.type		_ZN40_INTERNAL_625dda62_4_k_cu_eece8bcc_229654cute7productE,@object
	.size		_ZN40_INTERNAL_625dda62_4_k_cu_eece8bcc_229654cute7productE,(_ZN40_INTERNAL_625dda62_4_k_cu_eece8bcc_229654cuda3std3__45__cpo3endE - _ZN40_INTERNAL_625dda62_4_k_cu_eece8bcc_229654cute7productE)
_ZN40_INTERNAL_625dda62_4_k_cu_eece8bcc_229654cute7productE:
	.zero		1
	.type		_ZN40_INTERNAL_625dda62_4_k_cu_eece8bcc_229654cuda3std3__45__cpo3endE,@object
	.size		_ZN40_INTERNAL_625dda62_4_k_cu_eece8bcc_229654cuda3std3__45__cpo3endE,(_ZN40_INTERNAL_625dda62_4_k_cu_eece8bcc_229654cuda3std3__419piecewise_constructE - _ZN40_INTERNAL_625dda62_4_k_cu_eece8bcc_229654cuda3std3__45__cpo3endE)
_ZN40_INTERNAL_625dda62_4_k_cu_eece8bcc_229654cuda3std3__45__cpo3endE:
	.zero		1
	.type		_ZN40_INTERNAL_625dda62_4_k_cu_eece8bcc_229654cuda3std3__419piecewise_constructE,@object
	.size		_ZN40_INTERNAL_625dda62_4_k_cu_eece8bcc_229654cuda3std3__419piecewise_constructE,(_ZN40_INTERNAL_625dda62_4_k_cu_eece8bcc_229654cuda3std3__45__cpo4cendE - _ZN40_INTERNAL_625dda62_4_k_cu_eece8bcc_229654cuda3std3__419piecewise_constructE)
_ZN40_INTERNAL_625dda62_4_k_cu_eece8bcc_229654cuda3std3__419piecewise_constructE:
	.zero		1
	.type		_ZN40_INTERNAL_625dda62_4_k_cu_eece8bcc_229654cuda3std3__45__cpo4cendE,@object
	.size		_ZN40_INTERNAL_625dda62_4_k_cu_eece8bcc_229654cuda3std3__45__cpo4cendE,(_ZN40_INTERNAL_625dda62_4_k_cu_eece8bcc_229654cuda3std6ranges3__45__cpo4swapE - _ZN40_INTERNAL_625dda62_4_k_cu_eece8bcc_229654cuda3std3__45__cpo4cendE)
_ZN40_INTERNAL_625dda62_4_k_cu_eece8bcc_229654cuda3std3__45__cpo4cendE:
	.zero		1
	.type		_ZN40_INTERNAL_625dda62_4_k_cu_eece8bcc_229654cuda3std6ranges3__45__cpo4swapE,@object
	.size		_ZN40_INTERNAL_625dda62_4_k_cu_eece8bcc_229654cuda3std6ranges3__45__cpo4swapE,(.L_8 - _ZN40_INTERNAL_625dda62_4_k_cu_eece8bcc_229654cuda3std6ranges3__45__cpo4swapE)
_ZN40_INTERNAL_625dda62_4_k_cu_eece8bcc_229654cuda3std6ranges3__45__cpo4swapE:
	.zero		1
.L_8:


//--------------------- .nv.constant0._ZN7cutlass13device_kernelINS_4gemm6kernel13GemmUniversalIN4cute5tupleIJiiiiEEENS1_10collective13CollectiveMmaINS1_34MainloopSm90TmaGmmaWarpSpecializedILi2ENS5_IJNS4_1CILi8EEENSA_ILi1EEESC_EEENS1_35KernelTmaWarpSpecializedCooperativeEEENS5_IJNSA_ILi256EEENSA_ILi128EEESH_EEENS_6half_tENS5_IJlSC_lEEESJ_SK_NS4_8TiledMMAINS4_8MMA_AtomIJNS4_4SM904GMMA26MMA_64x128x16_F32F16F16_SSILNSO_5MajorE0ELSQ_0ELNSO_7ScaleInE1ELSR_1EEEEEENS4_6LayoutINS5_IJNSA_ILi2EEESC_SC_EEENS5_IJSC_NSA_ILi0EEESX_EEEEENS5_IJNS4_10UnderscoreES10_S10_EEEEENS4_13SM90_TMA_LOADENS4_14ComposedLayoutINS4_7SwizzleILi3ELi4ELi3EEENS4_18smem_ptr_flag_bitsILi16EEENSU_INS5_IJSB_NSA_ILi64EEEEEENS5_IJS19_SC_EEEEEEEvNS4_8identityENS4_23SM90_TMA_LOAD_MULTICASTES1D_vS1E_EENS_8epilogue10collective6detail29Sm90TmaWarpSpecializedAdapterINS1I_15DefaultEpilogueISJ_SK_SK_NS1H_6thread17LinearCombinationISJ_Li1EffLNS1M_9ScaleType4KindE0ELNS_15FloatRoundStyleE2ESJ_EENS1_15EpilogueDefaultEEEEEvvEEEEvNT_6ParamsE --------------------------
	.section	.nv.constant0._ZN7cutlass13device_kernelINS_4gemm6kernel13GemmUniversalIN4cute5tupleIJiiiiEEENS1_10collective13CollectiveMmaINS1_34MainloopSm90TmaGmmaWarpSpecializedILi2ENS5_IJNS4_1CILi8EEENSA_ILi1EEESC_EEENS1_35KernelTmaWarpSpecializedCooperativeEEENS5_IJNSA_ILi256EEENSA_ILi128EEESH_EEENS_6half_tENS5_IJlSC_lEEESJ_SK_NS4_8TiledMMAINS4_8MMA_AtomIJNS4_4SM904GMMA26MMA_64x128x16_F32F16F16_SSILNSO_5MajorE0ELSQ_0ELNSO_7ScaleInE1ELSR_1EEEEEENS4_6LayoutINS5_IJNSA_ILi2EEESC_SC_EEENS5_IJSC_NSA_ILi0EEESX_EEEEENS5_IJNS4_10UnderscoreES10_S10_EEEEENS4_13SM90_TMA_LOADENS4_14ComposedLayoutINS4_7SwizzleILi3ELi4ELi3EEENS4_18smem_ptr_flag_bitsILi16EEENSU_INS5_IJSB_NSA_ILi64EEEEEENS5_IJS19_SC_EEEEEEEvNS4_8identityENS4_23SM90_TMA_LOAD_MULTICASTES1D_vS1E_EENS_8epilogue10collective6detail29Sm90TmaWarpSpecializedAdapterINS1I_15DefaultEpilogueISJ_SK_SK_NS1H_6thread17LinearCombinationISJ_Li1EffLNS1M_9ScaleType4KindE0ELNS_15FloatRoundStyleE2ESJ_EENS1_15EpilogueDefaultEEEEEvvEEEEvNT_6ParamsE,"a",@progbits
	.sectionflags	@""
	.align	4
.nv.constant0._ZN7cutlass13device_kernelINS_4gemm6kernel13GemmUniversalIN4cute5tupleIJiiiiEEENS1_10collective13CollectiveMmaINS1_34MainloopSm90TmaGmmaWarpSpecializedILi2ENS5_IJNS4_1CILi8EEENSA_ILi1EEESC_EEENS1_35KernelTmaWarpSpecializedCooperativeEEENS5_IJNSA_ILi256EEENSA_ILi128EEESH_EEENS_6half_tENS5_IJlSC_lEEESJ_SK_NS4_8TiledMMAINS4_8MMA_AtomIJNS4_4SM904GMMA26MMA_64x128x16_F32F16F16_SSILNSO_5MajorE0ELSQ_0ELNSO_7ScaleInE1ELSR_1EEEEEENS4_6LayoutINS5_IJNSA_ILi2EEESC_SC_EEENS5_IJSC_NSA_ILi0EEESX_EEEEENS5_IJNS4_10UnderscoreES10_S10_EEEEENS4_13SM90_TMA_LOADENS4_14ComposedLayoutINS4_7SwizzleILi3ELi4ELi3EEENS4_18smem_ptr_flag_bitsILi16EEENSU_INS5_IJSB_NSA_ILi64EEEEEENS5_IJS19_SC_EEEEEEEvNS4_8identityENS4_23SM90_TMA_LOAD_MULTICASTES1D_vS1E_EENS_8epilogue10collective6detail29Sm90TmaWarpSpecializedAdapterINS1I_15DefaultEpilogueISJ_SK_SK_NS1H_6thread17LinearCombinationISJ_Li1EffLNS1M_9ScaleType4KindE0ELNS_15FloatRoundStyleE2ESJ_EENS1_15EpilogueDefaultEEEEEvvEEEEvNT_6ParamsE:
	.zero		1664


//--------------------- SYMBOLS --------------------------

	.type		.nv.reservedSmem.offset0,@object
	.size		.nv.reservedSmem.offset0,0x4
	.type		__assertfail,@function
